//
// Generated by NVIDIA NVVM Compiler
//
// Compiler Build ID: CL-36424714
// Cuda compilation tools, release 13.0, V13.0.88
// Based on NVVM 20.0.0
//

.version 9.0
.target sm_100
.address_size 64

	// .globl	_Z7Sub_V_SPKffPfi
.global .align 4 .b8 precalc_xorwow_matrix[102400];
.global .align 4 .b8 precalc_xorwow_offset_matrix[102400];
.global .align 4 .b8 mrg32k3aM1[2304];
.global .align 4 .b8 mrg32k3aM2[2304];
.global .align 4 .b8 mrg32k3aM1SubSeq[2016];
.global .align 4 .b8 mrg32k3aM2SubSeq[2016];
.global .align 4 .b8 mrg32k3aM1Seq[2304];
.global .align 4 .b8 mrg32k3aM2Seq[2304];
.const .align 8 .b8 __cr_lgamma_table[72];
.global .align 8 .b8 randomStates[12288];
.extern .shared .align 16 .b8 sdata[];

.visible .entry _Z7Sub_V_SPKffPfi(
	.param .u64 .ptr .align 1 _Z7Sub_V_SPKffPfi_param_0,
	.param .f32 _Z7Sub_V_SPKffPfi_param_1,
	.param .u64 .ptr .align 1 _Z7Sub_V_SPKffPfi_param_2,
	.param .u32 _Z7Sub_V_SPKffPfi_param_3
)
{
	.reg .pred 	%p<2>;
	.reg .b32 	%r<6>;
	.reg .b32 	%f<4>;
	.reg .b64 	%rd<8>;

	ld.param.u64 	%rd1, [_Z7Sub_V_SPKffPfi_param_0];
	ld.param.f32 	%f1, [_Z7Sub_V_SPKffPfi_param_1];
	ld.param.u64 	%rd2, [_Z7Sub_V_SPKffPfi_param_2];
	ld.param.u32 	%r2, [_Z7Sub_V_SPKffPfi_param_3];
	mov.u32 	%r3, %tid.x;
	mov.u32 	%r4, %ctaid.x;
	mov.u32 	%r5, %ntid.x;
	mad.lo.s32 	%r1, %r4, %r5, %r3;
	setp.ge.s32 	%p1, %r1, %r2;
	@%p1 bra 	$L__BB0_2;
	cvta.to.global.u64 	%rd3, %rd1;
	cvta.to.global.u64 	%rd4, %rd2;
	mul.wide.s32 	%rd5, %r1, 4;
	add.s64 	%rd6, %rd3, %rd5;
	ld.global.f32 	%f2, [%rd6];
	sub.f32 	%f3, %f2, %f1;
	add.s64 	%rd7, %rd4, %rd5;
	st.global.f32 	[%rd7], %f3;
$L__BB0_2:
	ret;

}
	// .globl	_Z7Sub_S_VfPfS_i
.visible .entry _Z7Sub_S_VfPfS_i(
	.param .f32 _Z7Sub_S_VfPfS_i_param_0,
	.param .u64 .ptr .align 1 _Z7Sub_S_VfPfS_i_param_1,
	.param .u64 .ptr .align 1 _Z7Sub_S_VfPfS_i_param_2,
	.param .u32 _Z7Sub_S_VfPfS_i_param_3
)
{
	.reg .pred 	%p<2>;
	.reg .b32 	%r<6>;
	.reg .b32 	%f<4>;
	.reg .b64 	%rd<8>;

	ld.param.f32 	%f1, [_Z7Sub_S_VfPfS_i_param_0];
	ld.param.u64 	%rd1, [_Z7Sub_S_VfPfS_i_param_1];
	ld.param.u64 	%rd2, [_Z7Sub_S_VfPfS_i_param_2];
	ld.param.u32 	%r2, [_Z7Sub_S_VfPfS_i_param_3];
	mov.u32 	%r3, %tid.x;
	mov.u32 	%r4, %ctaid.x;
	mov.u32 	%r5, %ntid.x;
	mad.lo.s32 	%r1, %r4, %r5, %r3;
	setp.ge.s32 	%p1, %r1, %r2;
	@%p1 bra 	$L__BB1_2;
	cvta.to.global.u64 	%rd3, %rd1;
	cvta.to.global.u64 	%rd4, %rd2;
	mul.wide.s32 	%rd5, %r1, 4;
	add.s64 	%rd6, %rd3, %rd5;
	ld.global.f32 	%f2, [%rd6];
	sub.f32 	%f3, %f1, %f2;
	add.s64 	%rd7, %rd4, %rd5;
	st.global.f32 	[%rd7], %f3;
$L__BB1_2:
	ret;

}
	// .globl	_Z7Add_V_SPKffPfi
.visible .entry _Z7Add_V_SPKffPfi(
	.param .u64 .ptr .align 1 _Z7Add_V_SPKffPfi_param_0,
	.param .f32 _Z7Add_V_SPKffPfi_param_1,
	.param .u64 .ptr .align 1 _Z7Add_V_SPKffPfi_param_2,
	.param .u32 _Z7Add_V_SPKffPfi_param_3
)
{
	.reg .pred 	%p<2>;
	.reg .b32 	%r<6>;
	.reg .b32 	%f<4>;
	.reg .b64 	%rd<8>;

	ld.param.u64 	%rd1, [_Z7Add_V_SPKffPfi_param_0];
	ld.param.f32 	%f1, [_Z7Add_V_SPKffPfi_param_1];
	ld.param.u64 	%rd2, [_Z7Add_V_SPKffPfi_param_2];
	ld.param.u32 	%r2, [_Z7Add_V_SPKffPfi_param_3];
	mov.u32 	%r3, %tid.x;
	mov.u32 	%r4, %ctaid.x;
	mov.u32 	%r5, %ntid.x;
	mad.lo.s32 	%r1, %r4, %r5, %r3;
	setp.ge.s32 	%p1, %r1, %r2;
	@%p1 bra 	$L__BB2_2;
	cvta.to.global.u64 	%rd3, %rd1;
	cvta.to.global.u64 	%rd4, %rd2;
	mul.wide.s32 	%rd5, %r1, 4;
	add.s64 	%rd6, %rd3, %rd5;
	ld.global.f32 	%f2, [%rd6];
	add.f32 	%f3, %f1, %f2;
	add.s64 	%rd7, %rd4, %rd5;
	st.global.f32 	[%rd7], %f3;
$L__BB2_2:
	ret;

}
	// .globl	_Z15Add_V_V_InPlacePKfiPfii
.visible .entry _Z15Add_V_V_InPlacePKfiPfii(
	.param .u64 .ptr .align 1 _Z15Add_V_V_InPlacePKfiPfii_param_0,
	.param .u32 _Z15Add_V_V_InPlacePKfiPfii_param_1,
	.param .u64 .ptr .align 1 _Z15Add_V_V_InPlacePKfiPfii_param_2,
	.param .u32 _Z15Add_V_V_InPlacePKfiPfii_param_3,
	.param .u32 _Z15Add_V_V_InPlacePKfiPfii_param_4
)
{
	.reg .pred 	%p<2>;
	.reg .b32 	%r<10>;
	.reg .b32 	%f<4>;
	.reg .b64 	%rd<9>;

	ld.param.u64 	%rd1, [_Z15Add_V_V_InPlacePKfiPfii_param_0];
	ld.param.u32 	%r2, [_Z15Add_V_V_InPlacePKfiPfii_param_1];
	ld.param.u64 	%rd2, [_Z15Add_V_V_InPlacePKfiPfii_param_2];
	ld.param.u32 	%r3, [_Z15Add_V_V_InPlacePKfiPfii_param_3];
	ld.param.u32 	%r4, [_Z15Add_V_V_InPlacePKfiPfii_param_4];
	mov.u32 	%r5, %tid.x;
	mov.u32 	%r6, %ctaid.x;
	mov.u32 	%r7, %ntid.x;
	mad.lo.s32 	%r1, %r6, %r7, %r5;
	setp.ge.s32 	%p1, %r1, %r4;
	@%p1 bra 	$L__BB3_2;
	cvta.to.global.u64 	%rd3, %rd1;
	cvta.to.global.u64 	%rd4, %rd2;
	add.s32 	%r8, %r2, %r1;
	mul.wide.s32 	%rd5, %r8, 4;
	add.s64 	%rd6, %rd3, %rd5;
	ld.global.f32 	%f1, [%rd6];
	add.s32 	%r9, %r3, %r1;
	mul.wide.s32 	%rd7, %r9, 4;
	add.s64 	%rd8, %rd4, %rd7;
	ld.global.f32 	%f2, [%rd8];
	add.f32 	%f3, %f1, %f2;
	st.global.f32 	[%rd8], %f3;
$L__BB3_2:
	ret;

}
	// .globl	_Z11Mul_Had_V_VPKfS0_Pfi
.visible .entry _Z11Mul_Had_V_VPKfS0_Pfi(
	.param .u64 .ptr .align 1 _Z11Mul_Had_V_VPKfS0_Pfi_param_0,
	.param .u64 .ptr .align 1 _Z11Mul_Had_V_VPKfS0_Pfi_param_1,
	.param .u64 .ptr .align 1 _Z11Mul_Had_V_VPKfS0_Pfi_param_2,
	.param .u32 _Z11Mul_Had_V_VPKfS0_Pfi_param_3
)
{
	.reg .pred 	%p<2>;
	.reg .b32 	%r<6>;
	.reg .b32 	%f<4>;
	.reg .b64 	%rd<11>;

	ld.param.u64 	%rd1, [_Z11Mul_Had_V_VPKfS0_Pfi_param_0];
	ld.param.u64 	%rd2, [_Z11Mul_Had_V_VPKfS0_Pfi_param_1];
	ld.param.u64 	%rd3, [_Z11Mul_Had_V_VPKfS0_Pfi_param_2];
	ld.param.u32 	%r2, [_Z11Mul_Had_V_VPKfS0_Pfi_param_3];
	mov.u32 	%r3, %tid.x;
	mov.u32 	%r4, %ctaid.x;
	mov.u32 	%r5, %ntid.x;
	mad.lo.s32 	%r1, %r4, %r5, %r3;
	setp.ge.s32 	%p1, %r1, %r2;
	@%p1 bra 	$L__BB4_2;
	cvta.to.global.u64 	%rd4, %rd1;
	cvta.to.global.u64 	%rd5, %rd2;
	cvta.to.global.u64 	%rd6, %rd3;
	mul.wide.s32 	%rd7, %r1, 4;
	add.s64 	%rd8, %rd4, %rd7;
	ld.global.f32 	%f1, [%rd8];
	add.s64 	%rd9, %rd5, %rd7;
	ld.global.f32 	%f2, [%rd9];
	mul.f32 	%f3, %f1, %f2;
	add.s64 	%rd10, %rd6, %rd7;
	st.global.f32 	[%rd10], %f3;
$L__BB4_2:
	ret;

}
	// .globl	_Z7Div_S_VfPKfPfi
.visible .entry _Z7Div_S_VfPKfPfi(
	.param .f32 _Z7Div_S_VfPKfPfi_param_0,
	.param .u64 .ptr .align 1 _Z7Div_S_VfPKfPfi_param_1,
	.param .u64 .ptr .align 1 _Z7Div_S_VfPKfPfi_param_2,
	.param .u32 _Z7Div_S_VfPKfPfi_param_3
)
{
	.reg .pred 	%p<2>;
	.reg .b32 	%r<6>;
	.reg .b32 	%f<4>;
	.reg .b64 	%rd<8>;

	ld.param.f32 	%f1, [_Z7Div_S_VfPKfPfi_param_0];
	ld.param.u64 	%rd1, [_Z7Div_S_VfPKfPfi_param_1];
	ld.param.u64 	%rd2, [_Z7Div_S_VfPKfPfi_param_2];
	ld.param.u32 	%r2, [_Z7Div_S_VfPKfPfi_param_3];
	mov.u32 	%r3, %tid.x;
	mov.u32 	%r4, %ctaid.x;
	mov.u32 	%r5, %ntid.x;
	mad.lo.s32 	%r1, %r4, %r5, %r3;
	setp.ge.s32 	%p1, %r1, %r2;
	@%p1 bra 	$L__BB5_2;
	cvta.to.global.u64 	%rd3, %rd1;
	cvta.to.global.u64 	%rd4, %rd2;
	mul.wide.s32 	%rd5, %r1, 4;
	add.s64 	%rd6, %rd3, %rd5;
	ld.global.f32 	%f2, [%rd6];
	div.rn.f32 	%f3, %f1, %f2;
	add.s64 	%rd7, %rd4, %rd5;
	st.global.f32 	[%rd7], %f3;
$L__BB5_2:
	ret;

}
	// .globl	_Z7Div_V_VPKfS0_Pfi
.visible .entry _Z7Div_V_VPKfS0_Pfi(
	.param .u64 .ptr .align 1 _Z7Div_V_VPKfS0_Pfi_param_0,
	.param .u64 .ptr .align 1 _Z7Div_V_VPKfS0_Pfi_param_1,
	.param .u64 .ptr .align 1 _Z7Div_V_VPKfS0_Pfi_param_2,
	.param .u32 _Z7Div_V_VPKfS0_Pfi_param_3
)
{
	.reg .pred 	%p<2>;
	.reg .b32 	%r<6>;
	.reg .b32 	%f<4>;
	.reg .b64 	%rd<11>;

	ld.param.u64 	%rd1, [_Z7Div_V_VPKfS0_Pfi_param_0];
	ld.param.u64 	%rd2, [_Z7Div_V_VPKfS0_Pfi_param_1];
	ld.param.u64 	%rd3, [_Z7Div_V_VPKfS0_Pfi_param_2];
	ld.param.u32 	%r2, [_Z7Div_V_VPKfS0_Pfi_param_3];
	mov.u32 	%r3, %tid.x;
	mov.u32 	%r4, %ctaid.x;
	mov.u32 	%r5, %ntid.x;
	mad.lo.s32 	%r1, %r4, %r5, %r3;
	setp.ge.s32 	%p1, %r1, %r2;
	@%p1 bra 	$L__BB6_2;
	cvta.to.global.u64 	%rd4, %rd1;
	cvta.to.global.u64 	%rd5, %rd2;
	cvta.to.global.u64 	%rd6, %rd3;
	mul.wide.s32 	%rd7, %r1, 4;
	add.s64 	%rd8, %rd4, %rd7;
	ld.global.f32 	%f1, [%rd8];
	add.s64 	%rd9, %rd5, %rd7;
	ld.global.f32 	%f2, [%rd9];
	div.rn.f32 	%f3, %f1, %f2;
	add.s64 	%rd10, %rd6, %rd7;
	st.global.f32 	[%rd10], %f3;
$L__BB6_2:
	ret;

}
	// .globl	_Z5Exp_VPKfPfi
.visible .entry _Z5Exp_VPKfPfi(
	.param .u64 .ptr .align 1 _Z5Exp_VPKfPfi_param_0,
	.param .u64 .ptr .align 1 _Z5Exp_VPKfPfi_param_1,
	.param .u32 _Z5Exp_VPKfPfi_param_2
)
{
	.reg .pred 	%p<2>;
	.reg .b32 	%r<6>;
	.reg .b32 	%f<4>;
	.reg .b64 	%rd<8>;

	ld.param.u64 	%rd1, [_Z5Exp_VPKfPfi_param_0];
	ld.param.u64 	%rd2, [_Z5Exp_VPKfPfi_param_1];
	ld.param.u32 	%r2, [_Z5Exp_VPKfPfi_param_2];
	mov.u32 	%r3, %tid.x;
	mov.u32 	%r4, %ctaid.x;
	mov.u32 	%r5, %ntid.x;
	mad.lo.s32 	%r1, %r4, %r5, %r3;
	setp.ge.s32 	%p1, %r1, %r2;
	@%p1 bra 	$L__BB7_2;
	cvta.to.global.u64 	%rd3, %rd1;
	cvta.to.global.u64 	%rd4, %rd2;
	mul.wide.s32 	%rd5, %r1, 4;
	add.s64 	%rd6, %rd3, %rd5;
	ld.global.f32 	%f1, [%rd6];
	mul.f32 	%f2, %f1, 0f3FB8AA3B;
	ex2.approx.f32 	%f3, %f2;
	add.s64 	%rd7, %rd4, %rd5;
	st.global.f32 	[%rd7], %f3;
$L__BB7_2:
	ret;

}
	// .globl	_Z6Sqrt_VPKfPfi
.visible .entry _Z6Sqrt_VPKfPfi(
	.param .u64 .ptr .align 1 _Z6Sqrt_VPKfPfi_param_0,
	.param .u64 .ptr .align 1 _Z6Sqrt_VPKfPfi_param_1,
	.param .u32 _Z6Sqrt_VPKfPfi_param_2
)
{
	.reg .pred 	%p<2>;
	.reg .b32 	%r<6>;
	.reg .b32 	%f<3>;
	.reg .b64 	%rd<8>;

	ld.param.u64 	%rd1, [_Z6Sqrt_VPKfPfi_param_0];
	ld.param.u64 	%rd2, [_Z6Sqrt_VPKfPfi_param_1];
	ld.param.u32 	%r2, [_Z6Sqrt_VPKfPfi_param_2];
	mov.u32 	%r3, %tid.x;
	mov.u32 	%r4, %ctaid.x;
	mov.u32 	%r5, %ntid.x;
	mad.lo.s32 	%r1, %r4, %r5, %r3;
	setp.ge.s32 	%p1, %r1, %r2;
	@%p1 bra 	$L__BB8_2;
	cvta.to.global.u64 	%rd3, %rd1;
	cvta.to.global.u64 	%rd4, %rd2;
	mul.wide.s32 	%rd5, %r1, 4;
	add.s64 	%rd6, %rd3, %rd5;
	ld.global.f32 	%f1, [%rd6];
	sqrt.rn.f32 	%f2, %f1;
	add.s64 	%rd7, %rd4, %rd5;
	st.global.f32 	[%rd7], %f2;
$L__BB8_2:
	ret;

}
	// .globl	_Z6Sign_VPKfPfi
.visible .entry _Z6Sign_VPKfPfi(
	.param .u64 .ptr .align 1 _Z6Sign_VPKfPfi_param_0,
	.param .u64 .ptr .align 1 _Z6Sign_VPKfPfi_param_1,
	.param .u32 _Z6Sign_VPKfPfi_param_2
)
{
	.reg .pred 	%p<2>;
	.reg .b32 	%r<6>;
	.reg .b32 	%f<4>;
	.reg .b64 	%rd<8>;

	ld.param.u64 	%rd1, [_Z6Sign_VPKfPfi_param_0];
	ld.param.u64 	%rd2, [_Z6Sign_VPKfPfi_param_1];
	ld.param.u32 	%r2, [_Z6Sign_VPKfPfi_param_2];
	mov.u32 	%r3, %tid.x;
	mov.u32 	%r4, %ctaid.x;
	mov.u32 	%r5, %ntid.x;
	mad.lo.s32 	%r1, %r4, %r5, %r3;
	setp.ge.s32 	%p1, %r1, %r2;
	@%p1 bra 	$L__BB9_2;
	cvta.to.global.u64 	%rd3, %rd1;
	cvta.to.global.u64 	%rd4, %rd2;
	mul.wide.s32 	%rd5, %r1, 4;
	add.s64 	%rd6, %rd3, %rd5;
	ld.global.f32 	%f1, [%rd6];
	mov.f32 	%f2, 0f3F800000;
	copysign.f32 	%f3, %f1, %f2;
	add.s64 	%rd7, %rd4, %rd5;
	st.global.f32 	[%rd7], %f3;
$L__BB9_2:
	ret;

}
	// .globl	_Z5Rel_VPKfPfi
.visible .entry _Z5Rel_VPKfPfi(
	.param .u64 .ptr .align 1 _Z5Rel_VPKfPfi_param_0,
	.param .u64 .ptr .align 1 _Z5Rel_VPKfPfi_param_1,
	.param .u32 _Z5Rel_VPKfPfi_param_2
)
{
	.reg .pred 	%p<2>;
	.reg .b32 	%r<6>;
	.reg .b32 	%f<5>;
	.reg .b64 	%rd<8>;

	ld.param.u64 	%rd1, [_Z5Rel_VPKfPfi_param_0];
	ld.param.u64 	%rd2, [_Z5Rel_VPKfPfi_param_1];
	ld.param.u32 	%r2, [_Z5Rel_VPKfPfi_param_2];
	mov.u32 	%r3, %tid.x;
	mov.u32 	%r4, %ctaid.x;
	mov.u32 	%r5, %ntid.x;
	mad.lo.s32 	%r1, %r4, %r5, %r3;
	setp.ge.s32 	%p1, %r1, %r2;
	@%p1 bra 	$L__BB10_2;
	cvta.to.global.u64 	%rd3, %rd1;
	cvta.to.global.u64 	%rd4, %rd2;
	mul.wide.s32 	%rd5, %r1, 4;
	add.s64 	%rd6, %rd3, %rd5;
	ld.global.f32 	%f1, [%rd6];
	abs.f32 	%f2, %f1;
	add.f32 	%f3, %f1, %f2;
	mul.f32 	%f4, %f3, 0f3F000000;
	add.s64 	%rd7, %rd4, %rd5;
	st.global.f32 	[%rd7], %f4;
$L__BB10_2:
	ret;

}
	// .globl	_Z5Log_VPKfPfi
.visible .entry _Z5Log_VPKfPfi(
	.param .u64 .ptr .align 1 _Z5Log_VPKfPfi_param_0,
	.param .u64 .ptr .align 1 _Z5Log_VPKfPfi_param_1,
	.param .u32 _Z5Log_VPKfPfi_param_2
)
{
	.reg .pred 	%p<2>;
	.reg .b32 	%r<6>;
	.reg .b32 	%f<4>;
	.reg .b64 	%rd<8>;

	ld.param.u64 	%rd1, [_Z5Log_VPKfPfi_param_0];
	ld.param.u64 	%rd2, [_Z5Log_VPKfPfi_param_1];
	ld.param.u32 	%r2, [_Z5Log_VPKfPfi_param_2];
	mov.u32 	%r3, %tid.x;
	mov.u32 	%r4, %ctaid.x;
	mov.u32 	%r5, %ntid.x;
	mad.lo.s32 	%r1, %r4, %r5, %r3;
	setp.ge.s32 	%p1, %r1, %r2;
	@%p1 bra 	$L__BB11_2;
	cvta.to.global.u64 	%rd3, %rd1;
	cvta.to.global.u64 	%rd4, %rd2;
	mul.wide.s32 	%rd5, %r1, 4;
	add.s64 	%rd6, %rd3, %rd5;
	ld.global.f32 	%f1, [%rd6];
	lg2.approx.f32 	%f2, %f1;
	mul.f32 	%f3, %f2, 0f3F317218;
	add.s64 	%rd7, %rd4, %rd5;
	st.global.f32 	[%rd7], %f3;
$L__BB11_2:
	ret;

}
	// .globl	_Z9Sigmoid_VPKfPfi
.visible .entry _Z9Sigmoid_VPKfPfi(
	.param .u64 .ptr .align 1 _Z9Sigmoid_VPKfPfi_param_0,
	.param .u64 .ptr .align 1 _Z9Sigmoid_VPKfPfi_param_1,
	.param .u32 _Z9Sigmoid_VPKfPfi_param_2
)
{
	.reg .pred 	%p<2>;
	.reg .b32 	%r<6>;
	.reg .b32 	%f<6>;
	.reg .b64 	%rd<8>;

	ld.param.u64 	%rd1, [_Z9Sigmoid_VPKfPfi_param_0];
	ld.param.u64 	%rd2, [_Z9Sigmoid_VPKfPfi_param_1];
	ld.param.u32 	%r2, [_Z9Sigmoid_VPKfPfi_param_2];
	mov.u32 	%r3, %tid.x;
	mov.u32 	%r4, %ctaid.x;
	mov.u32 	%r5, %ntid.x;
	mad.lo.s32 	%r1, %r4, %r5, %r3;
	setp.ge.s32 	%p1, %r1, %r2;
	@%p1 bra 	$L__BB12_2;
	cvta.to.global.u64 	%rd3, %rd1;
	cvta.to.global.u64 	%rd4, %rd2;
	mul.wide.s32 	%rd5, %r1, 4;
	add.s64 	%rd6, %rd3, %rd5;
	ld.global.f32 	%f1, [%rd6];
	mul.f32 	%f2, %f1, 0fBFB8AA3B;
	ex2.approx.f32 	%f3, %f2;
	add.f32 	%f4, %f3, 0f3F800000;
	rcp.rn.f32 	%f5, %f4;
	add.s64 	%rd7, %rd4, %rd5;
	st.global.f32 	[%rd7], %f5;
$L__BB12_2:
	ret;

}
	// .globl	_Z5Sum_VPKfPfi
.visible .entry _Z5Sum_VPKfPfi(
	.param .u64 .ptr .align 1 _Z5Sum_VPKfPfi_param_0,
	.param .u64 .ptr .align 1 _Z5Sum_VPKfPfi_param_1,
	.param .u32 _Z5Sum_VPKfPfi_param_2
)
{
	.reg .pred 	%p<6>;
	.reg .b32 	%r<14>;
	.reg .b32 	%f<9>;
	.reg .b64 	%rd<9>;

	ld.param.u64 	%rd1, [_Z5Sum_VPKfPfi_param_0];
	ld.param.u64 	%rd2, [_Z5Sum_VPKfPfi_param_1];
	ld.param.u32 	%r8, [_Z5Sum_VPKfPfi_param_2];
	mov.u32 	%r1, %tid.x;
	mov.u32 	%r2, %ctaid.x;
	mov.u32 	%r13, %ntid.x;
	mad.lo.s32 	%r4, %r2, %r13, %r1;
	setp.ge.s32 	%p1, %r4, %r8;
	mov.f32 	%f8, 0f00000000;
	@%p1 bra 	$L__BB13_2;
	cvta.to.global.u64 	%rd3, %rd1;
	mul.wide.s32 	%rd4, %r4, 4;
	add.s64 	%rd5, %rd3, %rd4;
	ld.global.f32 	%f8, [%rd5];
$L__BB13_2:
	shl.b32 	%r9, %r1, 2;
	mov.u32 	%r10, sdata;
	add.s32 	%r5, %r10, %r9;
	st.shared.f32 	[%r5], %f8;
	bar.sync 	0;
	setp.lt.u32 	%p2, %r13, 2;
	@%p2 bra 	$L__BB13_6;
$L__BB13_3:
	shr.u32 	%r7, %r13, 1;
	setp.ge.u32 	%p3, %r1, %r7;
	@%p3 bra 	$L__BB13_5;
	shl.b32 	%r11, %r7, 2;
	add.s32 	%r12, %r5, %r11;
	ld.shared.f32 	%f4, [%r12];
	ld.shared.f32 	%f5, [%r5];
	add.f32 	%f6, %f4, %f5;
	st.shared.f32 	[%r5], %f6;
$L__BB13_5:
	bar.sync 	0;
	setp.gt.u32 	%p4, %r13, 3;
	mov.u32 	%r13, %r7;
	@%p4 bra 	$L__BB13_3;
$L__BB13_6:
	setp.ne.s32 	%p5, %r1, 0;
	@%p5 bra 	$L__BB13_8;
	ld.shared.f32 	%f7, [sdata];
	cvta.to.global.u64 	%rd6, %rd2;
	mul.wide.u32 	%rd7, %r2, 4;
	add.s64 	%rd8, %rd6, %rd7;
	st.global.f32 	[%rd8], %f7;
$L__BB13_8:
	ret;

}
	// .globl	_Z17Softmax_Rowwise_MPKfPfS1_S1_iiiS1_i
.visible .entry _Z17Softmax_Rowwise_MPKfPfS1_S1_iiiS1_i(
	.param .u64 .ptr .align 1 _Z17Softmax_Rowwise_MPKfPfS1_S1_iiiS1_i_param_0,
	.param .u64 .ptr .align 1 _Z17Softmax_Rowwise_MPKfPfS1_S1_iiiS1_i_param_1,
	.param .u64 .ptr .align 1 _Z17Softmax_Rowwise_MPKfPfS1_S1_iiiS1_i_param_2,
	.param .u64 .ptr .align 1 _Z17Softmax_Rowwise_MPKfPfS1_S1_iiiS1_i_param_3,
	.param .u32 _Z17Softmax_Rowwise_MPKfPfS1_S1_iiiS1_i_param_4,
	.param .u32 _Z17Softmax_Rowwise_MPKfPfS1_S1_iiiS1_i_param_5,
	.param .u32 _Z17Softmax_Rowwise_MPKfPfS1_S1_iiiS1_i_param_6,
	.param .u64 .ptr .align 1 _Z17Softmax_Rowwise_MPKfPfS1_S1_iiiS1_i_param_7,
	.param .u32 _Z17Softmax_Rowwise_MPKfPfS1_S1_iiiS1_i_param_8
)
{
	.reg .pred 	%p<19>;
	.reg .b32 	%r<39>;
	.reg .b32 	%f<31>;
	.reg .b64 	%rd<21>;

	ld.param.u64 	%rd7, [_Z17Softmax_Rowwise_MPKfPfS1_S1_iiiS1_i_param_0];
	ld.param.u64 	%rd3, [_Z17Softmax_Rowwise_MPKfPfS1_S1_iiiS1_i_param_1];
	ld.param.u64 	%rd4, [_Z17Softmax_Rowwise_MPKfPfS1_S1_iiiS1_i_param_2];
	ld.param.u64 	%rd5, [_Z17Softmax_Rowwise_MPKfPfS1_S1_iiiS1_i_param_3];
	ld.param.u32 	%r17, [_Z17Softmax_Rowwise_MPKfPfS1_S1_iiiS1_i_param_5];
	ld.param.u32 	%r18, [_Z17Softmax_Rowwise_MPKfPfS1_S1_iiiS1_i_param_6];
	ld.param.u64 	%rd6, [_Z17Softmax_Rowwise_MPKfPfS1_S1_iiiS1_i_param_7];
	ld.param.u32 	%r19, [_Z17Softmax_Rowwise_MPKfPfS1_S1_iiiS1_i_param_8];
	cvta.to.global.u64 	%rd8, %rd7;
	mov.u32 	%r1, %ntid.x;
	div.u32 	%r20, %r1, %r17;
	mul.lo.s32 	%r21, %r20, %r17;
	mov.u32 	%r2, %tid.x;
	mov.u32 	%r22, %ctaid.x;
	mad.lo.s32 	%r3, %r21, %r22, %r2;
	div.s32 	%r4, %r3, %r17;
	rem.s32 	%r5, %r4, %r20;
	mul.lo.s32 	%r6, %r5, %r17;
	sub.s32 	%r7, %r2, %r6;
	setp.lt.s32 	%p2, %r3, %r19;
	setp.lt.s32 	%p3, %r2, %r21;
	and.pred  	%p1, %p3, %p2;
	mul.wide.s32 	%rd9, %r3, 4;
	add.s64 	%rd1, %rd8, %rd9;
	mov.f32 	%f27, 0f00000000;
	not.pred 	%p4, %p1;
	@%p4 bra 	$L__BB14_2;
	ld.global.f32 	%f27, [%rd1];
$L__BB14_2:
	shl.b32 	%r23, %r1, 2;
	mov.u32 	%r24, sdata;
	add.s32 	%r8, %r24, %r23;
	shl.b32 	%r25, %r2, 2;
	add.s32 	%r9, %r8, %r25;
	st.shared.f32 	[%r9], %f27;
	add.s32 	%r10, %r24, %r25;
	st.shared.f32 	[%r10], %f27;
	bar.sync 	0;
	shr.u32 	%r26, %r18, 31;
	add.s32 	%r27, %r18, %r26;
	shr.s32 	%r38, %r27, 1;
	setp.lt.s32 	%p5, %r18, 2;
	@%p5 bra 	$L__BB14_9;
	mov.u32 	%r37, %r38;
$L__BB14_4:
	setp.ge.s32 	%p6, %r7, %r37;
	@%p6 bra 	$L__BB14_8;
	ld.shared.f32 	%f3, [%r9];
	add.s32 	%r28, %r37, %r2;
	div.s32 	%r29, %r28, %r17;
	setp.ne.s32 	%p7, %r29, %r5;
	mov.f32 	%f28, 0f00000000;
	@%p7 bra 	$L__BB14_7;
	shl.b32 	%r30, %r37, 2;
	add.s32 	%r31, %r9, %r30;
	ld.shared.f32 	%f28, [%r31];
$L__BB14_7:
	setp.gt.f32 	%p8, %f28, %f3;
	selp.f32 	%f14, %f28, %f3, %p8;
	st.shared.f32 	[%r9], %f14;
$L__BB14_8:
	bar.sync 	0;
	shr.u32 	%r13, %r37, 1;
	setp.gt.u32 	%p9, %r37, 1;
	mov.u32 	%r37, %r13;
	@%p9 bra 	$L__BB14_4;
$L__BB14_9:
	ld.shared.f32 	%f29, [%r10];
	shl.b32 	%r32, %r6, 2;
	add.s32 	%r14, %r8, %r32;
	cvta.to.global.u64 	%rd10, %rd3;
	mul.wide.s32 	%rd11, %r4, 4;
	add.s64 	%rd2, %rd10, %rd11;
	@%p4 bra 	$L__BB14_12;
	ld.shared.f32 	%f15, [%r14];
	sub.f32 	%f16, %f29, %f15;
	mul.f32 	%f17, %f16, 0f3FB8AA3B;
	ex2.approx.f32 	%f29, %f17;
	st.shared.f32 	[%r10], %f29;
	setp.ne.s32 	%p11, %r7, 0;
	@%p11 bra 	$L__BB14_12;
	ld.shared.f32 	%f18, [%r14];
	st.global.f32 	[%rd2], %f18;
$L__BB14_12:
	st.shared.f32 	[%r9], %f29;
	bar.sync 	0;
	ld.global.f32 	%f19, [%rd2];
	ld.global.f32 	%f20, [%rd1];
	setp.neu.f32 	%p12, %f19, %f20;
	@%p12 bra 	$L__BB14_14;
	cvt.rn.f32.s32 	%f21, %r7;
	cvta.to.global.u64 	%rd12, %rd4;
	add.s64 	%rd14, %rd12, %rd11;
	st.global.f32 	[%rd14], %f21;
$L__BB14_14:
	setp.lt.s32 	%p13, %r18, 2;
	@%p13 bra 	$L__BB14_20;
$L__BB14_15:
	setp.ge.s32 	%p14, %r7, %r38;
	@%p14 bra 	$L__BB14_19;
	add.s32 	%r33, %r38, %r2;
	div.s32 	%r34, %r33, %r17;
	setp.ne.s32 	%p15, %r34, %r5;
	mov.f32 	%f30, 0f00000000;
	@%p15 bra 	$L__BB14_18;
	shl.b32 	%r35, %r38, 2;
	add.s32 	%r36, %r9, %r35;
	ld.shared.f32 	%f30, [%r36];
$L__BB14_18:
	ld.shared.f32 	%f23, [%r9];
	add.f32 	%f24, %f30, %f23;
	st.shared.f32 	[%r9], %f24;
$L__BB14_19:
	bar.sync 	0;
	shr.u32 	%r16, %r38, 1;
	setp.gt.u32 	%p16, %r38, 1;
	mov.u32 	%r38, %r16;
	@%p16 bra 	$L__BB14_15;
$L__BB14_20:
	@%p4 bra 	$L__BB14_23;
	ld.shared.f32 	%f25, [%r10];
	ld.shared.f32 	%f11, [%r14];
	div.rn.f32 	%f26, %f25, %f11;
	cvta.to.global.u64 	%rd15, %rd6;
	add.s64 	%rd17, %rd15, %rd9;
	st.global.f32 	[%rd17], %f26;
	setp.ne.s32 	%p18, %r7, 0;
	@%p18 bra 	$L__BB14_23;
	cvta.to.global.u64 	%rd18, %rd5;
	add.s64 	%rd20, %rd18, %rd11;
	st.global.f32 	[%rd20], %f11;
$L__BB14_23:
	ret;

}
	// .globl	_Z26Softmax_Rowwise_M_BackwardPKfS0_S0_S0_S0_S0_Pfiiii
.visible .entry _Z26Softmax_Rowwise_M_BackwardPKfS0_S0_S0_S0_S0_Pfiiii(
	.param .u64 .ptr .align 1 _Z26Softmax_Rowwise_M_BackwardPKfS0_S0_S0_S0_S0_Pfiiii_param_0,
	.param .u64 .ptr .align 1 _Z26Softmax_Rowwise_M_BackwardPKfS0_S0_S0_S0_S0_Pfiiii_param_1,
	.param .u64 .ptr .align 1 _Z26Softmax_Rowwise_M_BackwardPKfS0_S0_S0_S0_S0_Pfiiii_param_2,
	.param .u64 .ptr .align 1 _Z26Softmax_Rowwise_M_BackwardPKfS0_S0_S0_S0_S0_Pfiiii_param_3,
	.param .u64 .ptr .align 1 _Z26Softmax_Rowwise_M_BackwardPKfS0_S0_S0_S0_S0_Pfiiii_param_4,
	.param .u64 .ptr .align 1 _Z26Softmax_Rowwise_M_BackwardPKfS0_S0_S0_S0_S0_Pfiiii_param_5,
	.param .u64 .ptr .align 1 _Z26Softmax_Rowwise_M_BackwardPKfS0_S0_S0_S0_S0_Pfiiii_param_6,
	.param .u32 _Z26Softmax_Rowwise_M_BackwardPKfS0_S0_S0_S0_S0_Pfiiii_param_7,
	.param .u32 _Z26Softmax_Rowwise_M_BackwardPKfS0_S0_S0_S0_S0_Pfiiii_param_8,
	.param .u32 _Z26Softmax_Rowwise_M_BackwardPKfS0_S0_S0_S0_S0_Pfiiii_param_9,
	.param .u32 _Z26Softmax_Rowwise_M_BackwardPKfS0_S0_S0_S0_S0_Pfiiii_param_10
)
{
	.reg .pred 	%p<11>;
	.reg .b32 	%r<40>;
	.reg .b32 	%f<27>;
	.reg .b64 	%rd<27>;

	ld.param.u64 	%rd2, [_Z26Softmax_Rowwise_M_BackwardPKfS0_S0_S0_S0_S0_Pfiiii_param_1];
	ld.param.u64 	%rd5, [_Z26Softmax_Rowwise_M_BackwardPKfS0_S0_S0_S0_S0_Pfiiii_param_3];
	ld.param.u64 	%rd6, [_Z26Softmax_Rowwise_M_BackwardPKfS0_S0_S0_S0_S0_Pfiiii_param_4];
	ld.param.u64 	%rd7, [_Z26Softmax_Rowwise_M_BackwardPKfS0_S0_S0_S0_S0_Pfiiii_param_5];
	ld.param.u64 	%rd4, [_Z26Softmax_Rowwise_M_BackwardPKfS0_S0_S0_S0_S0_Pfiiii_param_6];
	ld.param.u32 	%r13, [_Z26Softmax_Rowwise_M_BackwardPKfS0_S0_S0_S0_S0_Pfiiii_param_8];
	ld.param.u32 	%r39, [_Z26Softmax_Rowwise_M_BackwardPKfS0_S0_S0_S0_S0_Pfiiii_param_9];
	ld.param.u32 	%r15, [_Z26Softmax_Rowwise_M_BackwardPKfS0_S0_S0_S0_S0_Pfiiii_param_10];
	cvta.to.global.u64 	%rd8, %rd7;
	cvta.to.global.u64 	%rd9, %rd6;
	cvta.to.global.u64 	%rd10, %rd5;
	mov.u32 	%r1, %ntid.x;
	shl.b32 	%r16, %r1, 2;
	mov.u32 	%r17, sdata;
	add.s32 	%r18, %r17, %r16;
	div.u32 	%r19, %r1, %r13;
	mul.lo.s32 	%r20, %r19, %r13;
	mov.u32 	%r2, %tid.x;
	mov.u32 	%r21, %ctaid.x;
	mad.lo.s32 	%r3, %r20, %r21, %r2;
	div.s32 	%r22, %r3, %r13;
	rem.s32 	%r4, %r22, %r19;
	mul.lo.s32 	%r5, %r4, %r13;
	sub.s32 	%r6, %r2, %r5;
	setp.lt.s32 	%p2, %r3, %r15;
	setp.lt.s32 	%p3, %r2, %r20;
	and.pred  	%p1, %p3, %p2;
	mul.wide.s32 	%rd11, %r22, 4;
	add.s64 	%rd12, %rd10, %rd11;
	ld.global.f32 	%f1, [%rd12];
	add.s64 	%rd13, %rd9, %rd11;
	ld.global.f32 	%f2, [%rd13];
	add.s64 	%rd14, %rd8, %rd11;
	ld.global.f32 	%f3, [%rd14];
	shl.b32 	%r23, %r2, 2;
	add.s32 	%r7, %r18, %r23;
	add.s32 	%r8, %r7, %r16;
	not.pred 	%p4, %p1;
	@%p4 bra 	$L__BB15_2;
	ld.param.u64 	%rd26, [_Z26Softmax_Rowwise_M_BackwardPKfS0_S0_S0_S0_S0_Pfiiii_param_2];
	ld.param.u64 	%rd25, [_Z26Softmax_Rowwise_M_BackwardPKfS0_S0_S0_S0_S0_Pfiiii_param_0];
	cvta.to.global.u64 	%rd15, %rd25;
	cvta.to.global.u64 	%rd16, %rd2;
	cvta.to.global.u64 	%rd17, %rd26;
	mul.wide.s32 	%rd18, %r3, 4;
	add.s64 	%rd19, %rd15, %rd18;
	ld.global.f32 	%f6, [%rd19];
	st.shared.f32 	[%r7], %f6;
	add.s64 	%rd20, %rd16, %rd18;
	ld.global.f32 	%f7, [%rd20];
	st.shared.f32 	[%r8], %f7;
	add.s64 	%rd21, %rd17, %rd18;
	ld.global.f32 	%f8, [%rd21];
	mad.lo.s32 	%r24, %r1, 3, %r2;
	shl.b32 	%r25, %r24, 2;
	add.s32 	%r27, %r17, %r25;
	st.shared.f32 	[%r27], %f8;
$L__BB15_2:
	ld.shared.f32 	%f9, [%r8];
	div.rn.f32 	%f10, %f9, %f3;
	ld.shared.f32 	%f11, [%r7];
	mul.f32 	%f12, %f3, %f3;
	div.rn.f32 	%f13, %f11, %f12;
	fma.rn.f32 	%f14, %f9, %f13, %f10;
	add.s32 	%r9, %r17, %r23;
	sub.f32 	%f15, %f11, %f1;
	mul.f32 	%f16, %f15, 0f3FB8AA3B;
	ex2.approx.f32 	%f17, %f16;
	mul.f32 	%f18, %f14, %f17;
	st.shared.f32 	[%r9], %f18;
	shl.b32 	%r30, %r1, 4;
	add.s32 	%r10, %r9, %r30;
	st.shared.f32 	[%r10], %f18;
	bar.sync 	0;
	setp.lt.s32 	%p5, %r39, 2;
	@%p5 bra 	$L__BB15_8;
$L__BB15_3:
	shr.u32 	%r12, %r39, 1;
	setp.ge.s32 	%p6, %r6, %r12;
	@%p6 bra 	$L__BB15_7;
	add.s32 	%r31, %r12, %r2;
	div.s32 	%r32, %r31, %r13;
	setp.ne.s32 	%p7, %r32, %r4;
	mov.f32 	%f26, 0f00000000;
	@%p7 bra 	$L__BB15_6;
	shl.b32 	%r33, %r12, 2;
	add.s32 	%r34, %r9, %r33;
	ld.shared.f32 	%f26, [%r34];
$L__BB15_6:
	ld.shared.f32 	%f20, [%r9];
	add.f32 	%f21, %f26, %f20;
	st.shared.f32 	[%r9], %f21;
$L__BB15_7:
	bar.sync 	0;
	setp.gt.u32 	%p8, %r39, 3;
	mov.u32 	%r39, %r12;
	@%p8 bra 	$L__BB15_3;
$L__BB15_8:
	cvt.rzi.s32.f32 	%r35, %f2;
	setp.ne.s32 	%p9, %r6, %r35;
	@%p9 bra 	$L__BB15_10;
	ld.shared.f32 	%f22, [%r10];
	shl.b32 	%r36, %r5, 2;
	add.s32 	%r38, %r17, %r36;
	ld.shared.f32 	%f23, [%r38];
	sub.f32 	%f24, %f22, %f23;
	st.shared.f32 	[%r10], %f24;
$L__BB15_10:
	@%p4 bra 	$L__BB15_12;
	ld.shared.f32 	%f25, [%r10];
	cvta.to.global.u64 	%rd22, %rd4;
	mul.wide.s32 	%rd23, %r3, 4;
	add.s64 	%rd24, %rd22, %rd23;
	st.global.f32 	[%rd24], %f25;
$L__BB15_12:
	ret;

}
	// .globl	_Z13Sum_M_RowwisePKfiiiPfi
.visible .entry _Z13Sum_M_RowwisePKfiiiPfi(
	.param .u64 .ptr .align 1 _Z13Sum_M_RowwisePKfiiiPfi_param_0,
	.param .u32 _Z13Sum_M_RowwisePKfiiiPfi_param_1,
	.param .u32 _Z13Sum_M_RowwisePKfiiiPfi_param_2,
	.param .u32 _Z13Sum_M_RowwisePKfiiiPfi_param_3,
	.param .u64 .ptr .align 1 _Z13Sum_M_RowwisePKfiiiPfi_param_4,
	.param .u32 _Z13Sum_M_RowwisePKfiiiPfi_param_5
)
{
	.reg .pred 	%p<9>;
	.reg .b32 	%r<28>;
	.reg .b32 	%f<12>;
	.reg .b64 	%rd<9>;

	ld.param.u64 	%rd1, [_Z13Sum_M_RowwisePKfiiiPfi_param_0];
	ld.param.u32 	%r11, [_Z13Sum_M_RowwisePKfiiiPfi_param_2];
	ld.param.u32 	%r27, [_Z13Sum_M_RowwisePKfiiiPfi_param_3];
	ld.param.u64 	%rd2, [_Z13Sum_M_RowwisePKfiiiPfi_param_4];
	ld.param.u32 	%r13, [_Z13Sum_M_RowwisePKfiiiPfi_param_5];
	mov.u32 	%r14, %ntid.x;
	div.u32 	%r1, %r14, %r11;
	mul.lo.s32 	%r15, %r1, %r11;
	mov.u32 	%r2, %tid.x;
	mov.u32 	%r3, %ctaid.x;
	mad.lo.s32 	%r4, %r15, %r3, %r2;
	div.s32 	%r16, %r4, %r11;
	rem.s32 	%r5, %r16, %r1;
	mul.lo.s32 	%r6, %r5, %r11;
	sub.s32 	%r7, %r2, %r6;
	setp.ge.s32 	%p1, %r4, %r13;
	setp.ge.s32 	%p2, %r2, %r15;
	mov.f32 	%f10, 0f00000000;
	or.pred  	%p3, %p2, %p1;
	@%p3 bra 	$L__BB16_2;
	cvta.to.global.u64 	%rd3, %rd1;
	mul.wide.s32 	%rd4, %r4, 4;
	add.s64 	%rd5, %rd3, %rd4;
	ld.global.f32 	%f10, [%rd5];
$L__BB16_2:
	shl.b32 	%r17, %r2, 2;
	mov.u32 	%r18, sdata;
	add.s32 	%r8, %r18, %r17;
	st.shared.f32 	[%r8], %f10;
	bar.sync 	0;
	setp.lt.s32 	%p4, %r27, 2;
	@%p4 bra 	$L__BB16_8;
$L__BB16_3:
	shr.u32 	%r10, %r27, 1;
	setp.ge.s32 	%p5, %r7, %r10;
	@%p5 bra 	$L__BB16_7;
	add.s32 	%r19, %r10, %r2;
	div.s32 	%r20, %r19, %r11;
	setp.ne.s32 	%p6, %r20, %r5;
	mov.f32 	%f11, 0f00000000;
	@%p6 bra 	$L__BB16_6;
	shl.b32 	%r21, %r10, 2;
	add.s32 	%r22, %r8, %r21;
	ld.shared.f32 	%f11, [%r22];
$L__BB16_6:
	ld.shared.f32 	%f7, [%r8];
	add.f32 	%f8, %f11, %f7;
	st.shared.f32 	[%r8], %f8;
$L__BB16_7:
	bar.sync 	0;
	setp.gt.u32 	%p7, %r27, 3;
	mov.u32 	%r27, %r10;
	@%p7 bra 	$L__BB16_3;
$L__BB16_8:
	setp.ne.s32 	%p8, %r7, 0;
	@%p8 bra 	$L__BB16_10;
	shl.b32 	%r23, %r6, 2;
	add.s32 	%r25, %r18, %r23;
	ld.shared.f32 	%f9, [%r25];
	mad.lo.s32 	%r26, %r1, %r3, %r5;
	cvta.to.global.u64 	%rd6, %rd2;
	mul.wide.u32 	%rd7, %r26, 4;
	add.s64 	%rd8, %rd6, %rd7;
	st.global.f32 	[%rd8], %f9;
$L__BB16_10:
	ret;

}
	// .globl	_Z23Add_M_Rowwise_V_InPlacePKfiiiPfi
.visible .entry _Z23Add_M_Rowwise_V_InPlacePKfiiiPfi(
	.param .u64 .ptr .align 1 _Z23Add_M_Rowwise_V_InPlacePKfiiiPfi_param_0,
	.param .u32 _Z23Add_M_Rowwise_V_InPlacePKfiiiPfi_param_1,
	.param .u32 _Z23Add_M_Rowwise_V_InPlacePKfiiiPfi_param_2,
	.param .u32 _Z23Add_M_Rowwise_V_InPlacePKfiiiPfi_param_3,
	.param .u64 .ptr .align 1 _Z23Add_M_Rowwise_V_InPlacePKfiiiPfi_param_4,
	.param .u32 _Z23Add_M_Rowwise_V_InPlacePKfiiiPfi_param_5
)
{
	.reg .pred 	%p<9>;
	.reg .b32 	%r<27>;
	.reg .b32 	%f<14>;
	.reg .b64 	%rd<9>;

	ld.param.u64 	%rd1, [_Z23Add_M_Rowwise_V_InPlacePKfiiiPfi_param_0];
	ld.param.u32 	%r10, [_Z23Add_M_Rowwise_V_InPlacePKfiiiPfi_param_2];
	ld.param.u32 	%r26, [_Z23Add_M_Rowwise_V_InPlacePKfiiiPfi_param_3];
	ld.param.u64 	%rd2, [_Z23Add_M_Rowwise_V_InPlacePKfiiiPfi_param_4];
	ld.param.u32 	%r12, [_Z23Add_M_Rowwise_V_InPlacePKfiiiPfi_param_5];
	mov.u32 	%r13, %ntid.x;
	div.u32 	%r14, %r13, %r10;
	mul.lo.s32 	%r15, %r14, %r10;
	mov.u32 	%r1, %tid.x;
	mov.u32 	%r16, %ctaid.x;
	mad.lo.s32 	%r2, %r15, %r16, %r1;
	div.s32 	%r3, %r2, %r10;
	rem.s32 	%r4, %r3, %r14;
	mul.lo.s32 	%r5, %r4, %r10;
	sub.s32 	%r6, %r1, %r5;
	setp.ge.s32 	%p1, %r2, %r12;
	setp.ge.s32 	%p2, %r1, %r15;
	mov.f32 	%f12, 0f00000000;
	or.pred  	%p3, %p2, %p1;
	@%p3 bra 	$L__BB17_2;
	cvta.to.global.u64 	%rd3, %rd1;
	mul.wide.s32 	%rd4, %r2, 4;
	add.s64 	%rd5, %rd3, %rd4;
	ld.global.f32 	%f12, [%rd5];
$L__BB17_2:
	shl.b32 	%r17, %r1, 2;
	mov.u32 	%r18, sdata;
	add.s32 	%r7, %r18, %r17;
	st.shared.f32 	[%r7], %f12;
	bar.sync 	0;
	setp.lt.s32 	%p4, %r26, 2;
	@%p4 bra 	$L__BB17_8;
$L__BB17_3:
	shr.u32 	%r9, %r26, 1;
	setp.ge.s32 	%p5, %r6, %r9;
	@%p5 bra 	$L__BB17_7;
	add.s32 	%r19, %r9, %r1;
	div.s32 	%r20, %r19, %r10;
	setp.ne.s32 	%p6, %r20, %r4;
	mov.f32 	%f13, 0f00000000;
	@%p6 bra 	$L__BB17_6;
	shl.b32 	%r21, %r9, 2;
	add.s32 	%r22, %r7, %r21;
	ld.shared.f32 	%f13, [%r22];
$L__BB17_6:
	ld.shared.f32 	%f7, [%r7];
	add.f32 	%f8, %f13, %f7;
	st.shared.f32 	[%r7], %f8;
$L__BB17_7:
	bar.sync 	0;
	setp.gt.u32 	%p7, %r26, 3;
	mov.u32 	%r26, %r9;
	@%p7 bra 	$L__BB17_3;
$L__BB17_8:
	setp.ne.s32 	%p8, %r6, 0;
	@%p8 bra 	$L__BB17_10;
	cvta.to.global.u64 	%rd6, %rd2;
	mul.wide.s32 	%rd7, %r3, 4;
	add.s64 	%rd8, %rd6, %rd7;
	ld.global.f32 	%f9, [%rd8];
	shl.b32 	%r23, %r5, 2;
	add.s32 	%r25, %r18, %r23;
	ld.shared.f32 	%f10, [%r25];
	add.f32 	%f11, %f9, %f10;
	st.global.f32 	[%rd8], %f11;
$L__BB17_10:
	ret;

}
	// .globl	_Z25RepeatReshapeCopy_V_MRowsPKfPfiii
.visible .entry _Z25RepeatReshapeCopy_V_MRowsPKfPfiii(
	.param .u64 .ptr .align 1 _Z25RepeatReshapeCopy_V_MRowsPKfPfiii_param_0,
	.param .u64 .ptr .align 1 _Z25RepeatReshapeCopy_V_MRowsPKfPfiii_param_1,
	.param .u32 _Z25RepeatReshapeCopy_V_MRowsPKfPfiii_param_2,
	.param .u32 _Z25RepeatReshapeCopy_V_MRowsPKfPfiii_param_3,
	.param .u32 _Z25RepeatReshapeCopy_V_MRowsPKfPfiii_param_4
)
{
	.reg .pred 	%p<3>;
	.reg .b32 	%r<11>;
	.reg .b32 	%f<2>;
	.reg .b64 	%rd<9>;

	ld.param.u64 	%rd3, [_Z25RepeatReshapeCopy_V_MRowsPKfPfiii_param_0];
	ld.param.u64 	%rd2, [_Z25RepeatReshapeCopy_V_MRowsPKfPfiii_param_1];
	ld.param.u32 	%r6, [_Z25RepeatReshapeCopy_V_MRowsPKfPfiii_param_3];
	ld.param.u32 	%r5, [_Z25RepeatReshapeCopy_V_MRowsPKfPfiii_param_4];
	cvta.to.global.u64 	%rd4, %rd3;
	mov.u32 	%r7, %tid.x;
	mov.u32 	%r8, %ctaid.x;
	mov.u32 	%r1, %ntid.x;
	mad.lo.s32 	%r10, %r8, %r1, %r7;
	rem.s32 	%r9, %r10, %r6;
	mul.wide.s32 	%rd5, %r9, 4;
	add.s64 	%rd6, %rd4, %rd5;
	ld.global.f32 	%f1, [%rd6];
	setp.ge.s32 	%p1, %r10, %r5;
	@%p1 bra 	$L__BB18_3;
	cvta.to.global.u64 	%rd1, %rd2;
$L__BB18_2:
	mul.wide.s32 	%rd7, %r10, 4;
	add.s64 	%rd8, %rd1, %rd7;
	st.global.f32 	[%rd8], %f1;
	add.s32 	%r10, %r10, %r1;
	setp.lt.s32 	%p2, %r10, %r5;
	@%p2 bra 	$L__BB18_2;
$L__BB18_3:
	ret;

}
	// .globl	_Z22InitialiseRandomStatesi
.visible .entry _Z22InitialiseRandomStatesi(
	.param .u32 _Z22InitialiseRandomStatesi_param_0
)
{
	.reg .pred 	%p<26>;
	.reg .b32 	%r<412>;
	.reg .b64 	%rd<17>;

	ld.param.u32 	%r183, [_Z22InitialiseRandomStatesi_param_0];
	mov.u32 	%r184, %tid.x;
	mov.u32 	%r185, %ctaid.x;
	mov.u32 	%r186, %ntid.x;
	mad.lo.s32 	%r1, %r185, %r186, %r184;
	setp.gt.s32 	%p1, %r1, 255;
	@%p1 bra 	$L__BB19_44;
	add.s32 	%r187, %r183, %r1;
	cvt.s64.s32 	%rd16, %r1;
	mul.wide.s32 	%rd8, %r1, 48;
	mov.u64 	%rd9, randomStates;
	add.s64 	%rd2, %rd9, %rd8;
	xor.b32  	%r188, %r187, -1429050551;
	mul.lo.s32 	%r189, %r188, 1099087573;
	setp.gt.s32 	%p2, %r187, -1;
	selp.b32 	%r190, -644748465, -1947113066, %p2;
	add.s32 	%r191, %r190, %r189;
	add.s32 	%r192, %r191, 6615241;
	add.s32 	%r193, %r189, 123456789;
	st.global.v2.u32 	[%rd2], {%r192, %r193};
	xor.b32  	%r194, %r189, 362436069;
	add.s32 	%r195, %r190, 521288629;
	st.global.v2.u32 	[%rd2+8], {%r194, %r195};
	xor.b32  	%r196, %r190, 88675123;
	add.s32 	%r197, %r189, 5783321;
	st.global.v2.u32 	[%rd2+16], {%r196, %r197};
	setp.eq.s32 	%p3, %r1, 0;
	@%p3 bra 	$L__BB19_43;
	mov.b32 	%r318, 0;
	mov.u64 	%rd11, precalc_xorwow_matrix;
$L__BB19_3:
	and.b64  	%rd4, %rd16, 3;
	setp.eq.s64 	%p4, %rd4, 0;
	@%p4 bra 	$L__BB19_42;
	mul.wide.u32 	%rd10, %r318, 3200;
	add.s64 	%rd5, %rd11, %rd10;
	cvt.u32.u64 	%r3, %rd4;
	mov.b32 	%r319, 0;
$L__BB19_5:
	mov.b32 	%r332, 0;
	mov.u32 	%r333, %r332;
	mov.u32 	%r334, %r332;
	mov.u32 	%r335, %r332;
	mov.u32 	%r336, %r332;
	mov.u32 	%r325, %r332;
$L__BB19_6:
	mul.wide.u32 	%rd12, %r325, 4;
	add.s64 	%rd13, %rd2, %rd12;
	ld.global.u32 	%r11, [%rd13+4];
	shl.b32 	%r12, %r325, 5;
	mov.b32 	%r331, 0;
$L__BB19_7:
	.pragma "nounroll";
	shr.u32 	%r202, %r11, %r331;
	and.b32  	%r203, %r202, 1;
	setp.eq.b32 	%p5, %r203, 1;
	not.pred 	%p6, %p5;
	add.s32 	%r204, %r12, %r331;
	mul.lo.s32 	%r205, %r204, 5;
	mul.wide.u32 	%rd14, %r205, 4;
	add.s64 	%rd6, %rd5, %rd14;
	@%p6 bra 	$L__BB19_9;
	ld.global.u32 	%r206, [%rd6];
	xor.b32  	%r336, %r336, %r206;
	ld.global.u32 	%r207, [%rd6+4];
	xor.b32  	%r335, %r335, %r207;
	ld.global.u32 	%r208, [%rd6+8];
	xor.b32  	%r334, %r334, %r208;
	ld.global.u32 	%r209, [%rd6+12];
	xor.b32  	%r333, %r333, %r209;
	ld.global.u32 	%r210, [%rd6+16];
	xor.b32  	%r332, %r332, %r210;
$L__BB19_9:
	and.b32  	%r212, %r202, 2;
	setp.eq.s32 	%p7, %r212, 0;
	@%p7 bra 	$L__BB19_11;
	ld.global.u32 	%r213, [%rd6+20];
	xor.b32  	%r336, %r336, %r213;
	ld.global.u32 	%r214, [%rd6+24];
	xor.b32  	%r335, %r335, %r214;
	ld.global.u32 	%r215, [%rd6+28];
	xor.b32  	%r334, %r334, %r215;
	ld.global.u32 	%r216, [%rd6+32];
	xor.b32  	%r333, %r333, %r216;
	ld.global.u32 	%r217, [%rd6+36];
	xor.b32  	%r332, %r332, %r217;
$L__BB19_11:
	and.b32  	%r219, %r202, 4;
	setp.eq.s32 	%p8, %r219, 0;
	@%p8 bra 	$L__BB19_13;
	ld.global.u32 	%r220, [%rd6+40];
	xor.b32  	%r336, %r336, %r220;
	ld.global.u32 	%r221, [%rd6+44];
	xor.b32  	%r335, %r335, %r221;
	ld.global.u32 	%r222, [%rd6+48];
	xor.b32  	%r334, %r334, %r222;
	ld.global.u32 	%r223, [%rd6+52];
	xor.b32  	%r333, %r333, %r223;
	ld.global.u32 	%r224, [%rd6+56];
	xor.b32  	%r332, %r332, %r224;
$L__BB19_13:
	and.b32  	%r226, %r202, 8;
	setp.eq.s32 	%p9, %r226, 0;
	@%p9 bra 	$L__BB19_15;
	ld.global.u32 	%r227, [%rd6+60];
	xor.b32  	%r336, %r336, %r227;
	ld.global.u32 	%r228, [%rd6+64];
	xor.b32  	%r335, %r335, %r228;
	ld.global.u32 	%r229, [%rd6+68];
	xor.b32  	%r334, %r334, %r229;
	ld.global.u32 	%r230, [%rd6+72];
	xor.b32  	%r333, %r333, %r230;
	ld.global.u32 	%r231, [%rd6+76];
	xor.b32  	%r332, %r332, %r231;
$L__BB19_15:
	and.b32  	%r233, %r202, 16;
	setp.eq.s32 	%p10, %r233, 0;
	@%p10 bra 	$L__BB19_17;
	ld.global.u32 	%r234, [%rd6+80];
	xor.b32  	%r336, %r336, %r234;
	ld.global.u32 	%r235, [%rd6+84];
	xor.b32  	%r335, %r335, %r235;
	ld.global.u32 	%r236, [%rd6+88];
	xor.b32  	%r334, %r334, %r236;
	ld.global.u32 	%r237, [%rd6+92];
	xor.b32  	%r333, %r333, %r237;
	ld.global.u32 	%r238, [%rd6+96];
	xor.b32  	%r332, %r332, %r238;
$L__BB19_17:
	and.b32  	%r240, %r202, 32;
	setp.eq.s32 	%p11, %r240, 0;
	@%p11 bra 	$L__BB19_19;
	ld.global.u32 	%r241, [%rd6+100];
	xor.b32  	%r336, %r336, %r241;
	ld.global.u32 	%r242, [%rd6+104];
	xor.b32  	%r335, %r335, %r242;
	ld.global.u32 	%r243, [%rd6+108];
	xor.b32  	%r334, %r334, %r243;
	ld.global.u32 	%r244, [%rd6+112];
	xor.b32  	%r333, %r333, %r244;
	ld.global.u32 	%r245, [%rd6+116];
	xor.b32  	%r332, %r332, %r245;
$L__BB19_19:
	and.b32  	%r247, %r202, 64;
	setp.eq.s32 	%p12, %r247, 0;
	@%p12 bra 	$L__BB19_21;
	ld.global.u32 	%r248, [%rd6+120];
	xor.b32  	%r336, %r336, %r248;
	ld.global.u32 	%r249, [%rd6+124];
	xor.b32  	%r335, %r335, %r249;
	ld.global.u32 	%r250, [%rd6+128];
	xor.b32  	%r334, %r334, %r250;
	ld.global.u32 	%r251, [%rd6+132];
	xor.b32  	%r333, %r333, %r251;
	ld.global.u32 	%r252, [%rd6+136];
	xor.b32  	%r332, %r332, %r252;
$L__BB19_21:
	and.b32  	%r254, %r202, 128;
	setp.eq.s32 	%p13, %r254, 0;
	@%p13 bra 	$L__BB19_23;
	ld.global.u32 	%r255, [%rd6+140];
	xor.b32  	%r336, %r336, %r255;
	ld.global.u32 	%r256, [%rd6+144];
	xor.b32  	%r335, %r335, %r256;
	ld.global.u32 	%r257, [%rd6+148];
	xor.b32  	%r334, %r334, %r257;
	ld.global.u32 	%r258, [%rd6+152];
	xor.b32  	%r333, %r333, %r258;
	ld.global.u32 	%r259, [%rd6+156];
	xor.b32  	%r332, %r332, %r259;
$L__BB19_23:
	and.b32  	%r261, %r202, 256;
	setp.eq.s32 	%p14, %r261, 0;
	@%p14 bra 	$L__BB19_25;
	ld.global.u32 	%r262, [%rd6+160];
	xor.b32  	%r336, %r336, %r262;
	ld.global.u32 	%r263, [%rd6+164];
	xor.b32  	%r335, %r335, %r263;
	ld.global.u32 	%r264, [%rd6+168];
	xor.b32  	%r334, %r334, %r264;
	ld.global.u32 	%r265, [%rd6+172];
	xor.b32  	%r333, %r333, %r265;
	ld.global.u32 	%r266, [%rd6+176];
	xor.b32  	%r332, %r332, %r266;
$L__BB19_25:
	and.b32  	%r268, %r202, 512;
	setp.eq.s32 	%p15, %r268, 0;
	@%p15 bra 	$L__BB19_27;
	ld.global.u32 	%r269, [%rd6+180];
	xor.b32  	%r336, %r336, %r269;
	ld.global.u32 	%r270, [%rd6+184];
	xor.b32  	%r335, %r335, %r270;
	ld.global.u32 	%r271, [%rd6+188];
	xor.b32  	%r334, %r334, %r271;
	ld.global.u32 	%r272, [%rd6+192];
	xor.b32  	%r333, %r333, %r272;
	ld.global.u32 	%r273, [%rd6+196];
	xor.b32  	%r332, %r332, %r273;
$L__BB19_27:
	and.b32  	%r275, %r202, 1024;
	setp.eq.s32 	%p16, %r275, 0;
	@%p16 bra 	$L__BB19_29;
	ld.global.u32 	%r276, [%rd6+200];
	xor.b32  	%r336, %r336, %r276;
	ld.global.u32 	%r277, [%rd6+204];
	xor.b32  	%r335, %r335, %r277;
	ld.global.u32 	%r278, [%rd6+208];
	xor.b32  	%r334, %r334, %r278;
	ld.global.u32 	%r279, [%rd6+212];
	xor.b32  	%r333, %r333, %r279;
	ld.global.u32 	%r280, [%rd6+216];
	xor.b32  	%r332, %r332, %r280;
$L__BB19_29:
	and.b32  	%r282, %r202, 2048;
	setp.eq.s32 	%p17, %r282, 0;
	@%p17 bra 	$L__BB19_31;
	ld.global.u32 	%r283, [%rd6+220];
	xor.b32  	%r336, %r336, %r283;
	ld.global.u32 	%r284, [%rd6+224];
	xor.b32  	%r335, %r335, %r284;
	ld.global.u32 	%r285, [%rd6+228];
	xor.b32  	%r334, %r334, %r285;
	ld.global.u32 	%r286, [%rd6+232];
	xor.b32  	%r333, %r333, %r286;
	ld.global.u32 	%r287, [%rd6+236];
	xor.b32  	%r332, %r332, %r287;
$L__BB19_31:
	and.b32  	%r289, %r202, 4096;
	setp.eq.s32 	%p18, %r289, 0;
	@%p18 bra 	$L__BB19_33;
	ld.global.u32 	%r290, [%rd6+240];
	xor.b32  	%r336, %r336, %r290;
	ld.global.u32 	%r291, [%rd6+244];
	xor.b32  	%r335, %r335, %r291;
	ld.global.u32 	%r292, [%rd6+248];
	xor.b32  	%r334, %r334, %r292;
	ld.global.u32 	%r293, [%rd6+252];
	xor.b32  	%r333, %r333, %r293;
	ld.global.u32 	%r294, [%rd6+256];
	xor.b32  	%r332, %r332, %r294;
$L__BB19_33:
	and.b32  	%r296, %r202, 8192;
	setp.eq.s32 	%p19, %r296, 0;
	@%p19 bra 	$L__BB19_35;
	ld.global.u32 	%r297, [%rd6+260];
	xor.b32  	%r336, %r336, %r297;
	ld.global.u32 	%r298, [%rd6+264];
	xor.b32  	%r335, %r335, %r298;
	ld.global.u32 	%r299, [%rd6+268];
	xor.b32  	%r334, %r334, %r299;
	ld.global.u32 	%r300, [%rd6+272];
	xor.b32  	%r333, %r333, %r300;
	ld.global.u32 	%r301, [%rd6+276];
	xor.b32  	%r332, %r332, %r301;
$L__BB19_35:
	and.b32  	%r303, %r202, 16384;
	setp.eq.s32 	%p20, %r303, 0;
	@%p20 bra 	$L__BB19_37;
	ld.global.u32 	%r304, [%rd6+280];
	xor.b32  	%r336, %r336, %r304;
	ld.global.u32 	%r305, [%rd6+284];
	xor.b32  	%r335, %r335, %r305;
	ld.global.u32 	%r306, [%rd6+288];
	xor.b32  	%r334, %r334, %r306;
	ld.global.u32 	%r307, [%rd6+292];
	xor.b32  	%r333, %r333, %r307;
	ld.global.u32 	%r308, [%rd6+296];
	xor.b32  	%r332, %r332, %r308;
$L__BB19_37:
	and.b32  	%r310, %r202, 32768;
	setp.eq.s32 	%p21, %r310, 0;
	@%p21 bra 	$L__BB19_39;
	ld.global.u32 	%r311, [%rd6+300];
	xor.b32  	%r336, %r336, %r311;
	ld.global.u32 	%r312, [%rd6+304];
	xor.b32  	%r335, %r335, %r312;
	ld.global.u32 	%r313, [%rd6+308];
	xor.b32  	%r334, %r334, %r313;
	ld.global.u32 	%r314, [%rd6+312];
	xor.b32  	%r333, %r333, %r314;
	ld.global.u32 	%r315, [%rd6+316];
	xor.b32  	%r332, %r332, %r315;
$L__BB19_39:
	add.s32 	%r331, %r331, 16;
	setp.ne.s32 	%p22, %r331, 32;
	@%p22 bra 	$L__BB19_7;
	mad.lo.s32 	%r316, %r325, -31, %r12;
	add.s32 	%r325, %r316, 1;
	setp.ne.s32 	%p23, %r325, 5;
	@%p23 bra 	$L__BB19_6;
	st.global.u32 	[%rd2+4], %r336;
	st.global.v2.u32 	[%rd2+8], {%r335, %r334};
	st.global.v2.u32 	[%rd2+16], {%r333, %r332};
	add.s32 	%r319, %r319, 1;
	setp.lt.u32 	%p24, %r319, %r3;
	@%p24 bra 	$L__BB19_5;
$L__BB19_42:
	shr.u64 	%rd7, %rd16, 2;
	add.s32 	%r318, %r318, 1;
	setp.gt.u64 	%p25, %rd16, 3;
	mov.u64 	%rd16, %rd7;
	@%p25 bra 	$L__BB19_3;
$L__BB19_43:
	mov.b32 	%r317, 0;
	st.global.v2.u32 	[%rd2+24], {%r317, %r317};
	st.global.u32 	[%rd2+32], %r317;
	mov.b64 	%rd15, 0;
	st.global.u64 	[%rd2+40], %rd15;
$L__BB19_44:
	ret;

}
	// .globl	_Z25FillWithProbabilityMask_VPffi
.visible .entry _Z25FillWithProbabilityMask_VPffi(
	.param .u64 .ptr .align 1 _Z25FillWithProbabilityMask_VPffi_param_0,
	.param .f32 _Z25FillWithProbabilityMask_VPffi_param_1,
	.param .u32 _Z25FillWithProbabilityMask_VPffi_param_2
)
{
	.reg .pred 	%p<3>;
	.reg .b32 	%r<26>;
	.reg .b32 	%f<5>;
	.reg .b64 	%rd<8>;

	ld.param.u64 	%rd1, [_Z25FillWithProbabilityMask_VPffi_param_0];
	ld.param.f32 	%f1, [_Z25FillWithProbabilityMask_VPffi_param_1];
	ld.param.u32 	%r2, [_Z25FillWithProbabilityMask_VPffi_param_2];
	mov.u32 	%r3, %tid.x;
	mov.u32 	%r4, %ctaid.x;
	mov.u32 	%r5, %ntid.x;
	mad.lo.s32 	%r1, %r4, %r5, %r3;
	setp.ge.s32 	%p1, %r1, %r2;
	@%p1 bra 	$L__BB20_2;
	cvta.to.global.u64 	%rd2, %rd1;
	shr.s32 	%r6, %r1, 31;
	shr.u32 	%r7, %r6, 24;
	add.s32 	%r8, %r1, %r7;
	and.b32  	%r9, %r8, -256;
	sub.s32 	%r10, %r1, %r9;
	mul.wide.s32 	%rd3, %r10, 48;
	mov.u64 	%rd4, randomStates;
	add.s64 	%rd5, %rd4, %rd3;
	ld.global.v2.u32 	{%r11, %r12}, [%rd5];
	shr.u32 	%r13, %r12, 2;
	xor.b32  	%r14, %r13, %r12;
	ld.global.v2.u32 	{%r15, %r16}, [%rd5+8];
	ld.global.v2.u32 	{%r17, %r18}, [%rd5+16];
	st.global.v2.u32 	[%rd5+8], {%r16, %r17};
	shl.b32 	%r19, %r18, 4;
	shl.b32 	%r20, %r14, 1;
	xor.b32  	%r21, %r20, %r19;
	xor.b32  	%r22, %r21, %r14;
	xor.b32  	%r23, %r22, %r18;
	st.global.v2.u32 	[%rd5+16], {%r18, %r23};
	add.s32 	%r24, %r11, 362437;
	st.global.v2.u32 	[%rd5], {%r24, %r15};
	add.s32 	%r25, %r23, %r24;
	cvt.rn.f32.u32 	%f2, %r25;
	fma.rn.f32 	%f3, %f2, 0f2F800000, 0f2F000000;
	setp.lt.f32 	%p2, %f3, %f1;
	selp.f32 	%f4, 0f3F800000, 0f00000000, %p2;
	mul.wide.s32 	%rd6, %r1, 4;
	add.s64 	%rd7, %rd2, %rd6;
	st.global.f32 	[%rd7], %f4;
$L__BB20_2:
	ret;

}


// ===== COMPILED SASS (sm_100) =====

	.target	sm_100

	.elftype	@"ET_EXEC"


//--------------------- .note.nv.tkinfo           --------------------------
	.section	.note.nv.tkinfo,"",@"SHT_NOTE"
	.sectionflags	@"SHF_NOTE_NV_TKINFO"
	.tkinfo
        /*0018*/ 	.word	0x00000002
        /*0030*/ 	.string	""
        /*0030*/ 	.string	"ptxas"
        /*0030*/ 	.string	"Cuda compilation tools, release 13.0, V13.0.88"
        /*0030*/ 	.string	"Build cuda_13.0.r13.0/compiler.36424714_0"
        /*0030*/ 	.string	"-arch sm_100 -m 64 "



//--------------------- .note.nv.cuinfo           --------------------------
	.section	.note.nv.cuinfo,"",@"SHT_NOTE"
	.sectionflags	@"SHF_NOTE_NV_CUINFO"
        /*0018*/ 	.short	0x0002
        /*001a*/ 	.short	0x0064
        /*001c*/ 	.short	0x0082
	.zero		2


//--------------------- .nv.info                  --------------------------
	.section	.nv.info,"",@"SHT_CUDA_INFO"
	.align	4


	//----- nvinfo : EIATTR_REGCOUNT
	.align		4
        /*0000*/ 	.byte	0x04, 0x2f
        /*0002*/ 	.short	(.L_11 - .L_10)
	.align		4
.L_10:
        /*0004*/ 	.word	index@(_Z7Sub_V_SPKffPfi)
        /*0008*/ 	.word	0x0000000a


	//----- nvinfo : EIATTR_FRAME_SIZE
	.align		4
.L_11:
        /*000c*/ 	.byte	0x04, 0x11
        /*000e*/ 	.short	(.L_13 - .L_12)
	.align		4
.L_12:
        /*0010*/ 	.word	index@(_Z7Sub_V_SPKffPfi)
        /*0014*/ 	.word	0x00000000


	//----- nvinfo : EIATTR_REGCOUNT
	.align		4
.L_13:
        /*0018*/ 	.byte	0x04, 0x2f
        /*001a*/ 	.short	(.L_15 - .L_14)
	.align		4
.L_14:
        /*001c*/ 	.word	index@(_Z7Sub_S_VfPfS_i)
        /*0020*/ 	.word	0x0000000a


	//----- nvinfo : EIATTR_FRAME_SIZE
	.align		4
.L_15:
        /*0024*/ 	.byte	0x04, 0x11
        /*0026*/ 	.short	(.L_17 - .L_16)
	.align		4
.L_16:
        /*0028*/ 	.word	index@(_Z7Sub_S_VfPfS_i)
        /*002c*/ 	.word	0x00000000


	//----- nvinfo : EIATTR_REGCOUNT
	.align		4
.L_17:
        /*0030*/ 	.byte	0x04, 0x2f
        /*0032*/ 	.short	(.L_19 - .L_18)
	.align		4
.L_18:
        /*0034*/ 	.word	index@(_Z7Add_V_SPKffPfi)
        /*0038*/ 	.word	0x0000000a


	//----- nvinfo : EIATTR_FRAME_SIZE
	.align		4
.L_19:
        /*003c*/ 	.byte	0x04, 0x11
        /*003e*/ 	.short	(.L_21 - .L_20)
	.align		4
.L_20:
        /*0040*/ 	.word	index@(_Z7Add_V_SPKffPfi)
        /*0044*/ 	.word	0x00000000


	//----- nvinfo : EIATTR_REGCOUNT
	.align		4
.L_21:
        /*0048*/ 	.byte	0x04, 0x2f
        /*004a*/ 	.short	(.L_23 - .L_22)
	.align		4
.L_22:
        /*004c*/ 	.word	index@(_Z15Add_V_V_InPlacePKfiPfii)
        /*0050*/ 	.word	0x0000000c


	//----- nvinfo : EIATTR_FRAME_SIZE
	.align		4
.L_23:
        /*0054*/ 	.byte	0x04, 0x11
        /*0056*/ 	.short	(.L_25 - .L_24)
	.align		4
.L_24:
        /*0058*/ 	.word	index@(_Z15Add_V_V_InPlacePKfiPfii)
        /*005c*/ 	.word	0x00000000


	//----- nvinfo : EIATTR_REGCOUNT
	.align		4
.L_25:
        /*0060*/ 	.byte	0x04, 0x2f
        /*0062*/ 	.short	(.L_27 - .L_26)
	.align		4
.L_26:
        /*0064*/ 	.word	index@(_Z11Mul_Had_V_VPKfS0_Pfi)
        /*0068*/ 	.word	0x0000000c


	//----- nvinfo : EIATTR_FRAME_SIZE
	.align		4
.L_27:
        /*006c*/ 	.byte	0x04, 0x11
        /*006e*/ 	.short	(.L_29 - .L_28)
	.align		4
.L_28:
        /*0070*/ 	.word	index@(_Z11Mul_Had_V_VPKfS0_Pfi)
        /*0074*/ 	.word	0x00000000


	//----- nvinfo : EIATTR_REGCOUNT
	.align		4
.L_29:
        /*0078*/ 	.byte	0x04, 0x2f
        /*007a*/ 	.short	(.L_31 - .L_30)
	.align		4
.L_30:
        /*007c*/ 	.word	index@(_Z7Div_S_VfPKfPfi)
        /*0080*/ 	.word	0x00000010


	//----- nvinfo : EIATTR_FRAME_SIZE
	.align		4
.L_31:
        /*0084*/ 	.byte	0x04, 0x11
        /*0086*/ 	.short	(.L_33 - .L_32)
	.align		4
.L_32:
        /*0088*/ 	.word	index@($__internal_5_$__cuda_sm3x_div_rn_noftz_f32_slowpath)
        /*008c*/ 	.word	0x00000000


	//----- nvinfo : EIATTR_FRAME_SIZE
	.align		4
.L_33:
        /*0090*/ 	.byte	0x04, 0x11
        /*0092*/ 	.short	(.L_35 - .L_34)
	.align		4
.L_34:
        /*0094*/ 	.word	index@(_Z7Div_S_VfPKfPfi)
        /*0098*/ 	.word	0x00000000


	//----- nvinfo : EIATTR_REGCOUNT
	.align		4
.L_35:
        /*009c*/ 	.byte	0x04, 0x2f
        /*009e*/ 	.short	(.L_37 - .L_36)
	.align		4
.L_36:
        /*00a0*/ 	.word	index@(_Z7Div_V_VPKfS0_Pfi)
        /*00a4*/ 	.word	0x00000010


	//----- nvinfo : EIATTR_FRAME_SIZE
	.align		4
.L_37:
        /*00a8*/ 	.byte	0x04, 0x11
        /*00aa*/ 	.short	(.L_39 - .L_38)
	.align		4
.L_38:
        /*00ac*/ 	.word	index@($__internal_4_$__cuda_sm3x_div_rn_noftz_f32_slowpath)
        /*00b0*/ 	.word	0x00000000


	//----- nvinfo : EIATTR_FRAME_SIZE
	.align		4
.L_39:
        /*00b4*/ 	.byte	0x04, 0x11
        /*00b6*/ 	.short	(.L_41 - .L_40)
	.align		4
.L_40:
        /*00b8*/ 	.word	index@(_Z7Div_V_VPKfS0_Pfi)
        /*00bc*/ 	.word	0x00000000


	//----- nvinfo : EIATTR_REGCOUNT
	.align		4
.L_41:
        /*00c0*/ 	.byte	0x04, 0x2f
        /*00c2*/ 	.short	(.L_43 - .L_42)
	.align		4
.L_42:
        /*00c4*/ 	.word	index@(_Z5Exp_VPKfPfi)
        /*00c8*/ 	.word	0x0000000c


	//----- nvinfo : EIATTR_FRAME_SIZE
	.align		4
.L_43:
        /*00cc*/ 	.byte	0x04, 0x11
        /*00ce*/ 	.short	(.L_45 - .L_44)
	.align		4
.L_44:
        /*00d0*/ 	.word	index@(_Z5Exp_VPKfPfi)
        /*00d4*/ 	.word	0x00000000


	//----- nvinfo : EIATTR_REGCOUNT
	.align		4
.L_45:
        /*00d8*/ 	.byte	0x04, 0x2f
        /*00da*/ 	.short	(.L_47 - .L_46)
	.align		4
.L_46:
        /*00dc*/ 	.word	index@(_Z6Sqrt_VPKfPfi)
        /*00e0*/ 	.word	0x0000000c


	//----- nvinfo : EIATTR_FRAME_SIZE
	.align		4
.L_47:
        /*00e4*/ 	.byte	0x04, 0x11
        /*00e6*/ 	.short	(.L_49 - .L_48)
	.align		4
.L_48:
        /*00e8*/ 	.word	index@($__internal_3_$__cuda_sm20_sqrt_rn_f32_slowpath)
        /*00ec*/ 	.word	0x00000000


	//----- nvinfo : EIATTR_FRAME_SIZE
	.align		4
.L_49:
        /*00f0*/ 	.byte	0x04, 0x11
        /*00f2*/ 	.short	(.L_51 - .L_50)
	.align		4
.L_50:
        /*00f4*/ 	.word	index@(_Z6Sqrt_VPKfPfi)
        /*00f8*/ 	.word	0x00000000


	//----- nvinfo : EIATTR_REGCOUNT
	.align		4
.L_51:
        /*00fc*/ 	.byte	0x04, 0x2f
        /*00fe*/ 	.short	(.L_53 - .L_52)
	.align		4
.L_52:
        /*0100*/ 	.word	index@(_Z6Sign_VPKfPfi)
        /*0104*/ 	.word	0x0000000c


	//----- nvinfo : EIATTR_FRAME_SIZE
	.align		4
.L_53:
        /*0108*/ 	.byte	0x04, 0x11
        /*010a*/ 	.short	(.L_55 - .L_54)
	.align		4
.L_54:
        /*010c*/ 	.word	index@(_Z6Sign_VPKfPfi)
        /*0110*/ 	.word	0x00000000


	//----- nvinfo : EIATTR_REGCOUNT
	.align		4
.L_55:
        /*0114*/ 	.byte	0x04, 0x2f
        /*0116*/ 	.short	(.L_57 - .L_56)
	.align		4
.L_56:
        /*0118*/ 	.word	index@(_Z5Rel_VPKfPfi)
        /*011c*/ 	.word	0x0000000a


	//----- nvinfo : EIATTR_FRAME_SIZE
	.align		4
.L_57:
        /*0120*/ 	.byte	0x04, 0x11
        /*0122*/ 	.short	(.L_59 - .L_58)
	.align		4
.L_58:
        /*0124*/ 	.word	index@(_Z5Rel_VPKfPfi)
        /*0128*/ 	.word	0x00000000


	//----- nvinfo : EIATTR_REGCOUNT
	.align		4
.L_59:
        /*012c*/ 	.byte	0x04, 0x2f
        /*012e*/ 	.short	(.L_61 - .L_60)
	.align		4
.L_60:
        /*0130*/ 	.word	index@(_Z5Log_VPKfPfi)
        /*0134*/ 	.word	0x0000000a


	//----- nvinfo : EIATTR_FRAME_SIZE
	.align		4
.L_61:
        /*0138*/ 	.byte	0x04, 0x11
        /*013a*/ 	.short	(.L_63 - .L_62)
	.align		4
.L_62:
        /*013c*/ 	.word	index@(_Z5Log_VPKfPfi)
        /*0140*/ 	.word	0x00000000


	//----- nvinfo : EIATTR_REGCOUNT
	.align		4
.L_63:
        /*0144*/ 	.byte	0x04, 0x2f
        /*0146*/ 	.short	(.L_65 - .L_64)
	.align		4
.L_64:
        /*0148*/ 	.word	index@(_Z9Sigmoid_VPKfPfi)
        /*014c*/ 	.word	0x0000000e


	//----- nvinfo : EIATTR_FRAME_SIZE
	.align		4
.L_65:
        /*0150*/ 	.byte	0x04, 0x11
        /*0152*/ 	.short	(.L_67 - .L_66)
	.align		4
.L_66:
        /*0154*/ 	.word	index@($__internal_2_$__cuda_sm20_rcp_rn_f32_slowpath)
        /*0158*/ 	.word	0x00000000


	//----- nvinfo : EIATTR_FRAME_SIZE
	.align		4
.L_67:
        /*015c*/ 	.byte	0x04, 0x11
        /*015e*/ 	.short	(.L_69 - .L_68)
	.align		4
.L_68:
        /*0160*/ 	.word	index@(_Z9Sigmoid_VPKfPfi)
        /*0164*/ 	.word	0x00000000


	//----- nvinfo : EIATTR_REGCOUNT
	.align		4
.L_69:
        /*0168*/ 	.byte	0x04, 0x2f
        /*016a*/ 	.short	(.L_71 - .L_70)
	.align		4
.L_70:
        /*016c*/ 	.word	index@(_Z5Sum_VPKfPfi)
        /*0170*/ 	.word	0x0000000b


	//----- nvinfo : EIATTR_FRAME_SIZE
	.align		4
.L_71:
        /*0174*/ 	.byte	0x04, 0x11
        /*0176*/ 	.short	(.L_73 - .L_72)
	.align		4
.L_72:
        /*0178*/ 	.word	index@(_Z5Sum_VPKfPfi)
        /*017c*/ 	.word	0x00000000


	//----- nvinfo : EIATTR_REGCOUNT
	.align		4
.L_73:
        /*0180*/ 	.byte	0x04, 0x2f
        /*0182*/ 	.short	(.L_75 - .L_74)
	.align		4
.L_74:
        /*0184*/ 	.word	index@(_Z17Softmax_Rowwise_MPKfPfS1_S1_iiiS1_i)
        /*0188*/ 	.word	0x00000018


	//----- nvinfo : EIATTR_FRAME_SIZE
	.align		4
.L_75:
        /*018c*/ 	.byte	0x04, 0x11
        /*018e*/ 	.short	(.L_77 - .L_76)
	.align		4
.L_76:
        /*0190*/ 	.word	index@($__internal_1_$__cuda_sm3x_div_rn_noftz_f32_slowpath)
        /*0194*/ 	.word	0x00000000


	//----- nvinfo : EIATTR_FRAME_SIZE
	.align		4
.L_77:
        /*0198*/ 	.byte	0x04, 0x11
        /*019a*/ 	.short	(.L_79 - .L_78)
	.align		4
.L_78:
        /*019c*/ 	.word	index@(_Z17Softmax_Rowwise_MPKfPfS1_S1_iiiS1_i)
        /*01a0*/ 	.word	0x00000000


	//----- nvinfo : EIATTR_REGCOUNT
	.align		4
.L_79:
        /*01a4*/ 	.byte	0x04, 0x2f
        /*01a6*/ 	.short	(.L_81 - .L_80)
	.align		4
.L_80:
        /*01a8*/ 	.word	index@(_Z26Softmax_Rowwise_M_BackwardPKfS0_S0_S0_S0_S0_Pfiiii)
        /*01ac*/ 	.word	0x0000001c


	//----- nvinfo : EIATTR_FRAME_SIZE
	.align		4
.L_81:
        /*01b0*/ 	.byte	0x04, 0x11
        /*01b2*/ 	.short	(.L_83 - .L_82)
	.align		4
.L_82:
        /*01b4*/ 	.word	index@($__internal_0_$__cuda_sm3x_div_rn_noftz_f32_slowpath)
        /*01b8*/ 	.word	0x00000000


	//----- nvinfo : EIATTR_FRAME_SIZE
	.align		4
.L_83:
        /*01bc*/ 	.byte	0x04, 0x11
        /*01be*/ 	.short	(.L_85 - .L_84)
	.align		4
.L_84:
        /*01c0*/ 	.word	index@(_Z26Softmax_Rowwise_M_BackwardPKfS0_S0_S0_S0_S0_Pfiiii)
        /*01c4*/ 	.word	0x00000000


	//----- nvinfo : EIATTR_REGCOUNT
	.align		4
.L_85:
        /*01c8*/ 	.byte	0x04, 0x2f
        /*01ca*/ 	.short	(.L_87 - .L_86)
	.align		4
.L_86:
        /*01cc*/ 	.word	index@(_Z13Sum_M_RowwisePKfiiiPfi)
        /*01d0*/ 	.word	0x00000014


	//----- nvinfo : EIATTR_FRAME_SIZE
	.align		4
.L_87:
        /*01d4*/ 	.byte	0x04, 0x11
        /*01d6*/ 	.short	(.L_89 - .L_88)
	.align		4
.L_88:
        /*01d8*/ 	.word	index@(_Z13Sum_M_RowwisePKfiiiPfi)
        /*01dc*/ 	.word	0x00000000


	//----- nvinfo : EIATTR_REGCOUNT
	.align		4
.L_89:
        /*01e0*/ 	.byte	0x04, 0x2f
        /*01e2*/ 	.short	(.L_91 - .L_90)
	.align		4
.L_90:
        /*01e4*/ 	.word	index@(_Z23Add_M_Rowwise_V_InPlacePKfiiiPfi)
        /*01e8*/ 	.word	0x00000016


	//----- nvinfo : EIATTR_FRAME_SIZE
	.align		4
.L_91:
        /*01ec*/ 	.byte	0x04, 0x11
        /*01ee*/ 	.short	(.L_93 - .L_92)
	.align		4
.L_92:
        /*01f0*/ 	.word	index@(_Z23Add_M_Rowwise_V_InPlacePKfiiiPfi)
        /*01f4*/ 	.word	0x00000000


	//----- nvinfo : EIATTR_REGCOUNT
	.align		4
.L_93:
        /*01f8*/ 	.byte	0x04, 0x2f
        /*01fa*/ 	.short	(.L_95 - .L_94)
	.align		4
.L_94:
        /*01fc*/ 	.word	index@(_Z25RepeatReshapeCopy_V_MRowsPKfPfiii)
        /*0200*/ 	.word	0x0000000c


	//----- nvinfo : EIATTR_FRAME_SIZE
	.align		4
.L_95:
        /*0204*/ 	.byte	0x04, 0x11
        /*0206*/ 	.short	(.L_97 - .L_96)
	.align		4
.L_96:
        /*0208*/ 	.word	index@(_Z25RepeatReshapeCopy_V_MRowsPKfPfiii)
        /*020c*/ 	.word	0x00000000


	//----- nvinfo : EIATTR_REGCOUNT
	.align		4
.L_97:
        /*0210*/ 	.byte	0x04, 0x2f
        /*0212*/ 	.short	(.L_99 - .L_98)
	.align		4
.L_98:
        /*0214*/ 	.word	index@(_Z22InitialiseRandomStatesi)
        /*0218*/ 	.word	0x0000001f


	//----- nvinfo : EIATTR_FRAME_SIZE
	.align		4
.L_99:
        /*021c*/ 	.byte	0x04, 0x11
        /*021e*/ 	.short	(.L_101 - .L_100)
	.align		4
.L_100:
        /*0220*/ 	.word	index@(_Z22InitialiseRandomStatesi)
        /*0224*/ 	.word	0x00000000


	//----- nvinfo : EIATTR_REGCOUNT
	.align		4
.L_101:
        /*0228*/ 	.byte	0x04, 0x2f
        /*022a*/ 	.short	(.L_103 - .L_102)
	.align		4
.L_102:
        /*022c*/ 	.word	index@(_Z25FillWithProbabilityMask_VPffi)
        /*0230*/ 	.word	0x00000012


	//----- nvinfo : EIATTR_FRAME_SIZE
	.align		4
.L_103:
        /*0234*/ 	.byte	0x04, 0x11
        /*0236*/ 	.short	(.L_105 - .L_104)
	.align		4
.L_104:
        /*0238*/ 	.word	index@(_Z25FillWithProbabilityMask_VPffi)
        /*023c*/ 	.word	0x00000000


	//----- nvinfo : EIATTR_MIN_STACK_SIZE
	.align		4
.L_105:
        /*0240*/ 	.byte	0x04, 0x12
        /*0242*/ 	.short	(.L_107 - .L_106)
	.align		4
.L_106:
        /*0244*/ 	.word	index@(_Z25FillWithProbabilityMask_VPffi)
        /*0248*/ 	.word	0x00000000


	//----- nvinfo : EIATTR_MIN_STACK_SIZE
	.align		4
.L_107:
        /*024c*/ 	.byte	0x04, 0x12
        /*024e*/ 	.short	(.L_109 - .L_108)
	.align		4
.L_108:
        /*0250*/ 	.word	index@(_Z22InitialiseRandomStatesi)
        /*0254*/ 	.word	0x00000000


	//----- nvinfo : EIATTR_MIN_STACK_SIZE
	.align		4
.L_109:
        /*0258*/ 	.byte	0x04, 0x12
        /*025a*/ 	.short	(.L_111 - .L_110)
	.align		4
.L_110:
        /*025c*/ 	.word	index@(_Z25RepeatReshapeCopy_V_MRowsPKfPfiii)
        /*0260*/ 	.word	0x00000000


	//----- nvinfo : EIATTR_MIN_STACK_SIZE
	.align		4
.L_111:
        /*0264*/ 	.byte	0x04, 0x12
        /*0266*/ 	.short	(.L_113 - .L_112)
	.align		4
.L_112:
        /*0268*/ 	.word	index@(_Z23Add_M_Rowwise_V_InPlacePKfiiiPfi)
        /*026c*/ 	.word	0x00000000


	//----- nvinfo : EIATTR_MIN_STACK_SIZE
	.align		4
.L_113:
        /*0270*/ 	.byte	0x04, 0x12
        /*0272*/ 	.short	(.L_115 - .L_114)
	.align		4
.L_114:
        /*0274*/ 	.word	index@(_Z13Sum_M_RowwisePKfiiiPfi)
        /*0278*/ 	.word	0x00000000


	//----- nvinfo : EIATTR_MIN_STACK_SIZE
	.align		4
.L_115:
        /*027c*/ 	.byte	0x04, 0x12
        /*027e*/ 	.short	(.L_117 - .L_116)
	.align		4
.L_116:
        /*0280*/ 	.word	index@(_Z26Softmax_Rowwise_M_BackwardPKfS0_S0_S0_S0_S0_Pfiiii)
        /*0284*/ 	.word	0x00000000


	//----- nvinfo : EIATTR_MIN_STACK_SIZE
	.align		4
.L_117:
        /*0288*/ 	.byte	0x04, 0x12
        /*028a*/ 	.short	(.L_119 - .L_118)
	.align		4
.L_118:
        /*028c*/ 	.word	index@(_Z17Softmax_Rowwise_MPKfPfS1_S1_iiiS1_i)
        /*0290*/ 	.word	0x00000000


	//----- nvinfo : EIATTR_MIN_STACK_SIZE
	.align		4
.L_119:
        /*0294*/ 	.byte	0x04, 0x12
        /*0296*/ 	.short	(.L_121 - .L_120)
	.align		4
.L_120:
        /*0298*/ 	.word	index@(_Z5Sum_VPKfPfi)
        /*029c*/ 	.word	0x00000000


	//----- nvinfo : EIATTR_MIN_STACK_SIZE
	.align		4
.L_121:
        /*02a0*/ 	.byte	0x04, 0x12
        /*02a2*/ 	.short	(.L_123 - .L_122)
	.align		4
.L_122:
        /*02a4*/ 	.word	index@(_Z9Sigmoid_VPKfPfi)
        /*02a8*/ 	.word	0x00000000


	//----- nvinfo : EIATTR_MIN_STACK_SIZE
	.align		4
.L_123:
        /*02ac*/ 	.byte	0x04, 0x12
        /*02ae*/ 	.short	(.L_125 - .L_124)
	.align		4
.L_124:
        /*02b0*/ 	.word	index@(_Z5Log_VPKfPfi)
        /*02b4*/ 	.word	0x00000000


	//----- nvinfo : EIATTR_MIN_STACK_SIZE
	.align		4
.L_125:
        /*02b8*/ 	.byte	0x04, 0x12
        /*02ba*/ 	.short	(.L_127 - .L_126)
	.align		4
.L_126:
        /*02bc*/ 	.word	index@(_Z5Rel_VPKfPfi)
        /*02c0*/ 	.word	0x00000000


	//----- nvinfo : EIATTR_MIN_STACK_SIZE
	.align		4
.L_127:
        /*02c4*/ 	.byte	0x04, 0x12
        /*02c6*/ 	.short	(.L_129 - .L_128)
	.align		4
.L_128:
        /*02c8*/ 	.word	index@(_Z6Sign_VPKfPfi)
        /*02cc*/ 	.word	0x00000000


	//----- nvinfo : EIATTR_MIN_STACK_SIZE
	.align		4
.L_129:
        /*02d0*/ 	.byte	0x04, 0x12
        /*02d2*/ 	.short	(.L_131 - .L_130)
	.align		4
.L_130:
        /*02d4*/ 	.word	index@(_Z6Sqrt_VPKfPfi)
        /*02d8*/ 	.word	0x00000000


	//----- nvinfo : EIATTR_MIN_STACK_SIZE
	.align		4
.L_131:
        /*02dc*/ 	.byte	0x04, 0x12
        /*02de*/ 	.short	(.L_133 - .L_132)
	.align		4
.L_132:
        /*02e0*/ 	.word	index@(_Z5Exp_VPKfPfi)
        /*02e4*/ 	.word	0x00000000


	//----- nvinfo : EIATTR_MIN_STACK_SIZE
	.align		4
.L_133:
        /*02e8*/ 	.byte	0x04, 0x12
        /*02ea*/ 	.short	(.L_135 - .L_134)
	.align		4
.L_134:
        /*02ec*/ 	.word	index@(_Z7Div_V_VPKfS0_Pfi)
        /*02f0*/ 	.word	0x00000000


	//----- nvinfo : EIATTR_MIN_STACK_SIZE
	.align		4
.L_135:
        /*02f4*/ 	.byte	0x04, 0x12
        /*02f6*/ 	.short	(.L_137 - .L_136)
	.align		4
.L_136:
        /*02f8*/ 	.word	index@(_Z7Div_S_VfPKfPfi)
        /*02fc*/ 	.word	0x00000000


	//----- nvinfo : EIATTR_MIN_STACK_SIZE
	.align		4
.L_137:
        /*0300*/ 	.byte	0x04, 0x12
        /*0302*/ 	.short	(.L_139 - .L_138)
	.align		4
.L_138:
        /*0304*/ 	.word	index@(_Z11Mul_Had_V_VPKfS0_Pfi)
        /*0308*/ 	.word	0x00000000


	//----- nvinfo : EIATTR_MIN_STACK_SIZE
	.align		4
.L_139:
        /*030c*/ 	.byte	0x04, 0x12
        /*030e*/ 	.short	(.L_141 - .L_140)
	.align		4
.L_140:
        /*0310*/ 	.word	index@(_Z15Add_V_V_InPlacePKfiPfii)
        /*0314*/ 	.word	0x00000000


	//----- nvinfo : EIATTR_MIN_STACK_SIZE
	.align		4
.L_141:
        /*0318*/ 	.byte	0x04, 0x12
        /*031a*/ 	.short	(.L_143 - .L_142)
	.align		4
.L_142:
        /*031c*/ 	.word	index@(_Z7Add_V_SPKffPfi)
        /*0320*/ 	.word	0x00000000


	//----- nvinfo : EIATTR_MIN_STACK_SIZE
	.align		4
.L_143:
        /*0324*/ 	.byte	0x04, 0x12
        /*0326*/ 	.short	(.L_145 - .L_144)
	.align		4
.L_144:
        /*0328*/ 	.word	index@(_Z7Sub_S_VfPfS_i)
        /*032c*/ 	.word	0x00000000


	//----- nvinfo : EIATTR_MIN_STACK_SIZE
	.align		4
.L_145:
        /*0330*/ 	.byte	0x04, 0x12
        /*0332*/ 	.short	(.L_147 - .L_146)
	.align		4
.L_146:
        /*0334*/ 	.word	index@(_Z7Sub_V_SPKffPfi)
        /*0338*/ 	.word	0x00000000
.L_147:


//--------------------- .nv.compat                --------------------------
	.section	.nv.compat,"",@"SHT_CUDA_COMPAT_INFO"
	.align	4
        /*0000*/ 	.byte	0x02, 0x09, 0x00, 0x00, 0x02, 0x02, 0x01, 0x00, 0x02, 0x05, 0x05, 0x00, 0x03, 0x07, 0x01, 0x01
        /*0010*/ 	.byte	0x02, 0x03, 0x00, 0x00, 0x02, 0x06, 0x01, 0x00, 0x04, 0x0b, 0x08, 0x00, 0x01, 0x00, 0x00, 0x00
        /*0020*/ 	.byte	0x00, 0x00, 0x00, 0x00


//--------------------- .nv.info._Z25FillWithProbabilityMask_VPffi --------------------------
	.section	.nv.info._Z25FillWithProbabilityMask_VPffi,"",@"SHT_CUDA_INFO"
	.sectionflags	@""
	.align	4


	//----- nvinfo : EIATTR_CUDA_API_VERSION
	.align		4
        /*0000*/ 	.byte	0x04, 0x37
        /*0002*/ 	.short	(.L_149 - .L_148)
.L_148:
        /*0004*/ 	.word	0x00000082


	//----- nvinfo : EIATTR_KPARAM_INFO
	.align		4
.L_149:
        /*0008*/ 	.byte	0x04, 0x17
        /*000a*/ 	.short	(.L_151 - .L_150)
.L_150:
        /*000c*/ 	.word	0x00000000
        /*0010*/ 	.short	0x0002
        /*0012*/ 	.short	0x000c
        /*0014*/ 	.byte	0x00, 0xf0, 0x11, 0x00


	//----- nvinfo : EIATTR_KPARAM_INFO
	.align		4
.L_151:
        /*0018*/ 	.byte	0x04, 0x17
        /*001a*/ 	.short	(.L_153 - .L_152)
.L_152:
        /*001c*/ 	.word	0x00000000
        /*0020*/ 	.short	0x0001
        /*0022*/ 	.short	0x0008
        /*0024*/ 	.byte	0x00, 0xf0, 0x11, 0x00


	//----- nvinfo : EIATTR_KPARAM_INFO
	.align		4
.L_153:
        /*0028*/ 	.byte	0x04, 0x17
        /*002a*/ 	.short	(.L_155 - .L_154)
.L_154:
        /*002c*/ 	.word	0x00000000
        /*0030*/ 	.short	0x0000
        /*0032*/ 	.short	0x0000
        /*0034*/ 	.byte	0x00, 0xf5, 0x21, 0x00


	//----- nvinfo : EIATTR_SPARSE_MMA_MASK
	.align		4
.L_155:
        /*0038*/ 	.byte	0x03, 0x50
        /*003a*/ 	.short	0x0000


	//----- nvinfo : EIATTR_MAXREG_COUNT
	.align		4
        /*003c*/ 	.byte	0x03, 0x1b
        /*003e*/ 	.short	0x00ff


	//----- nvinfo : EIATTR_MERCURY_ISA_VERSION
	.align		4
        /*0040*/ 	.byte	0x03, 0x5f
        /*0042*/ 	.short	0x0101


	//----- nvinfo : EIATTR_VRC_CTA_INIT_COUNT
	.align		4
        /*0044*/ 	.byte	0x02, 0x4a
	.zero		1
	.zero		1


	//----- nvinfo : EIATTR_EXIT_INSTR_OFFSETS
	.align		4
        /*0048*/ 	.byte	0x04, 0x1c
        /*004a*/ 	.short	(.L_157 - .L_156)


	//   ....[0]....
.L_156:
        /*004c*/ 	.word	0x00000070


	//   ....[1]....
        /*0050*/ 	.word	0x00000290


	//----- nvinfo : EIATTR_CBANK_PARAM_SIZE
	.align		4
.L_157:
        /*0054*/ 	.byte	0x03, 0x19
        /*0056*/ 	.short	0x0010


	//----- nvinfo : EIATTR_PARAM_CBANK
	.align		4
        /*0058*/ 	.byte	0x04, 0x0a
        /*005a*/ 	.short	(.L_159 - .L_158)
	.align		4
.L_158:
        /*005c*/ 	.word	index@(.nv.constant0._Z25FillWithProbabilityMask_VPffi)
        /*0060*/ 	.short	0x0380
        /*0062*/ 	.short	0x0010


	//----- nvinfo : EIATTR_SW_WAR
	.align		4
.L_159:
        /*0064*/ 	.byte	0x04, 0x36
        /*0066*/ 	.short	(.L_161 - .L_160)
.L_160:
        /*0068*/ 	.word	0x00000008
.L_161:


//--------------------- .nv.info._Z22InitialiseRandomStatesi --------------------------
	.section	.nv.info._Z22InitialiseRandomStatesi,"",@"SHT_CUDA_INFO"
	.sectionflags	@""
	.align	4


	//----- nvinfo : EIATTR_CUDA_API_VERSION
	.align		4
        /*0000*/ 	.byte	0x04, 0x37
        /*0002*/ 	.short	(.L_163 - .L_162)
.L_162:
        /*0004*/ 	.word	0x00000082


	//----- nvinfo : EIATTR_KPARAM_INFO
	.align		4
.L_163:
        /*0008*/ 	.byte	0x04, 0x17
        /*000a*/ 	.short	(.L_165 - .L_164)
.L_164:
        /*000c*/ 	.word	0x00000000
        /*0010*/ 	.short	0x0000
        /*0012*/ 	.short	0x0000
        /*0014*/ 	.byte	0x00, 0xf0, 0x11, 0x00


	//----- nvinfo : EIATTR_SPARSE_MMA_MASK
	.align		4
.L_165:
        /*0018*/ 	.byte	0x03, 0x50
        /*001a*/ 	.short	0x0000


	//----- nvinfo : EIATTR_MAXREG_COUNT
	.align		4
        /*001c*/ 	.byte	0x03, 0x1b
        /*001e*/ 	.short	0x00ff


	//----- nvinfo : EIATTR_MERCURY_ISA_VERSION
	.align		4
        /*0020*/ 	.byte	0x03, 0x5f
        /*0022*/ 	.short	0x0101


	//----- nvinfo : EIATTR_VRC_CTA_INIT_COUNT
	.align		4
        /*0024*/ 	.byte	0x02, 0x4a
	.zero		1
	.zero		1


	//----- nvinfo : EIATTR_EXIT_INSTR_OFFSETS
	.align		4
        /*0028*/ 	.byte	0x04, 0x1c
        /*002a*/ 	.short	(.L_167 - .L_166)


	//   ....[0]....
.L_166:
        /*002c*/ 	.word	0x00000060


	//   ....[1]....
        /*0030*/ 	.word	0x00000f10


	//----- nvinfo : EIATTR_CRS_STACK_SIZE
	.align		4
.L_167:
        /*0034*/ 	.byte	0x04, 0x1e
        /*0036*/ 	.short	(.L_169 - .L_168)
.L_168:
        /*0038*/ 	.word	0x00000000


	//----- nvinfo : EIATTR_CBANK_PARAM_SIZE
	.align		4
.L_169:
        /*003c*/ 	.byte	0x03, 0x19
        /*003e*/ 	.short	0x0004


	//----- nvinfo : EIATTR_PARAM_CBANK
	.align		4
        /*0040*/ 	.byte	0x04, 0x0a
        /*0042*/ 	.short	(.L_171 - .L_170)
	.align		4
.L_170:
        /*0044*/ 	.word	index@(.nv.constant0._Z22InitialiseRandomStatesi)
        /*0048*/ 	.short	0x0380
        /*004a*/ 	.short	0x0004


	//----- nvinfo : EIATTR_SW_WAR
	.align		4
.L_171:
        /*004c*/ 	.byte	0x04, 0x36
        /*004e*/ 	.short	(.L_173 - .L_172)
.L_172:
        /*0050*/ 	.word	0x00000008
.L_173:


//--------------------- .nv.info._Z25RepeatReshapeCopy_V_MRowsPKfPfiii --------------------------
	.section	.nv.info._Z25RepeatReshapeCopy_V_MRowsPKfPfiii,"",@"SHT_CUDA_INFO"
	.sectionflags	@""
	.align	4


	//----- nvinfo : EIATTR_CUDA_API_VERSION
	.align		4
        /*0000*/ 	.byte	0x04, 0x37
        /*0002*/ 	.short	(.L_175 - .L_174)
.L_174:
        /*0004*/ 	.word	0x00000082


	//----- nvinfo : EIATTR_KPARAM_INFO
	.align		4
.L_175:
        /*0008*/ 	.byte	0x04, 0x17
        /*000a*/ 	.short	(.L_177 - .L_176)
.L_176:
        /*000c*/ 	.word	0x00000000
        /*0010*/ 	.short	0x0004
        /*0012*/ 	.short	0x0018
        /*0014*/ 	.byte	0x00, 0xf0, 0x11, 0x00


	//----- nvinfo : EIATTR_KPARAM_INFO
	.align		4
.L_177:
        /*0018*/ 	.byte	0x04, 0x17
        /*001a*/ 	.short	(.L_179 - .L_178)
.L_178:
        /*001c*/ 	.word	0x00000000
        /*0020*/ 	.short	0x0003
        /*0022*/ 	.short	0x0014
        /*0024*/ 	.byte	0x00, 0xf0, 0x11, 0x00


	//----- nvinfo : EIATTR_KPARAM_INFO
	.align		4
.L_179:
        /*0028*/ 	.byte	0x04, 0x17
        /*002a*/ 	.short	(.L_181 - .L_180)
.L_180:
        /*002c*/ 	.word	0x00000000
        /*0030*/ 	.short	0x0002
        /*0032*/ 	.short	0x0010
        /*0034*/ 	.byte	0x00, 0xf0, 0x11, 0x00


	//----- nvinfo : EIATTR_KPARAM_INFO
	.align		4
.L_181:
        /*0038*/ 	.byte	0x04, 0x17
        /*003a*/ 	.short	(.L_183 - .L_182)
.L_182:
        /*003c*/ 	.word	0x00000000
        /*0040*/ 	.short	0x0001
        /*0042*/ 	.short	0x0008
        /*0044*/ 	.byte	0x00, 0xf5, 0x21, 0x00


	//----- nvinfo : EIATTR_KPARAM_INFO
	.align		4
.L_183:
        /*0048*/ 	.byte	0x04, 0x17
        /*004a*/ 	.short	(.L_185 - .L_184)
.L_184:
        /*004c*/ 	.word	0x00000000
        /*0050*/ 	.short	0x0000
        /*0052*/ 	.short	0x0000
        /*0054*/ 	.byte	0x00, 0xf5, 0x21, 0x00


	//----- nvinfo : EIATTR_SPARSE_MMA_MASK
	.align		4
.L_185:
        /*0058*/ 	.byte	0x03, 0x50
        /*005a*/ 	.short	0x0000


	//----- nvinfo : EIATTR_MAXREG_COUNT
	.align		4
        /*005c*/ 	.byte	0x03, 0x1b
        /*005e*/ 	.short	0x00ff


	//----- nvinfo : EIATTR_MERCURY_ISA_VERSION
	.align		4
        /*0060*/ 	.byte	0x03, 0x5f
        /*0062*/ 	.short	0x0101


	//----- nvinfo : EIATTR_VRC_CTA_INIT_COUNT
	.align		4
        /*0064*/ 	.byte	0x02, 0x4a
	.zero		1
	.zero		1


	//----- nvinfo : EIATTR_EXIT_INSTR_OFFSETS
	.align		4
        /*0068*/ 	.byte	0x04, 0x1c
        /*006a*/ 	.short	(.L_187 - .L_186)


	//   ....[0]....
.L_186:
        /*006c*/ 	.word	0x000001c0


	//   ....[1]....
        /*0070*/ 	.word	0x00000280


	//----- nvinfo : EIATTR_CRS_STACK_SIZE
	.align		4
.L_187:
        /*0074*/ 	.byte	0x04, 0x1e
        /*0076*/ 	.short	(.L_189 - .L_188)
.L_188:
        /*0078*/ 	.word	0x00000000


	//----- nvinfo : EIATTR_CBANK_PARAM_SIZE
	.align		4
.L_189:
        /*007c*/ 	.byte	0x03, 0x19
        /*007e*/ 	.short	0x001c


	//----- nvinfo : EIATTR_PARAM_CBANK
	.align		4
        /*0080*/ 	.byte	0x04, 0x0a
        /*0082*/ 	.short	(.L_191 - .L_190)
	.align		4
.L_190:
        /*0084*/ 	.word	index@(.nv.constant0._Z25RepeatReshapeCopy_V_MRowsPKfPfiii)
        /*0088*/ 	.short	0x0380
        /*008a*/ 	.short	0x001c


	//----- nvinfo : EIATTR_SW_WAR
	.align		4
.L_191:
        /*008c*/ 	.byte	0x04, 0x36
        /*008e*/ 	.short	(.L_193 - .L_192)
.L_192:
        /*0090*/ 	.word	0x00000008
.L_193:


//--------------------- .nv.info._Z23Add_M_Rowwise_V_InPlacePKfiiiPfi --------------------------
	.section	.nv.info._Z23Add_M_Rowwise_V_InPlacePKfiiiPfi,"",@"SHT_CUDA_INFO"
	.sectionflags	@""
	.align	4


	//----- nvinfo : EIATTR_CUDA_API_VERSION
	.align		4
        /*0000*/ 	.byte	0x04, 0x37
        /*0002*/ 	.short	(.L_195 - .L_194)
.L_194:
        /*0004*/ 	.word	0x00000082


	//----- nvinfo : EIATTR_KPARAM_INFO
	.align		4
.L_195:
        /*0008*/ 	.byte	0x04, 0x17
        /*000a*/ 	.short	(.L_197 - .L_196)
.L_196:
        /*000c*/ 	.word	0x00000000
        /*0010*/ 	.short	0x0005
        /*0012*/ 	.short	0x0020
        /*0014*/ 	.byte	0x00, 0xf0, 0x11, 0x00


	//----- nvinfo : EIATTR_KPARAM_INFO
	.align		4
.L_197:
        /*0018*/ 	.byte	0x04, 0x17
        /*001a*/ 	.short	(.L_199 - .L_198)
.L_198:
        /*001c*/ 	.word	0x00000000
        /*0020*/ 	.short	0x0004
        /*0022*/ 	.short	0x0018
        /*0024*/ 	.byte	0x00, 0xf5, 0x21, 0x00


	//----- nvinfo : EIATTR_KPARAM_INFO
	.align		4
.L_199:
        /*0028*/ 	.byte	0x04, 0x17
        /*002a*/ 	.short	(.L_201 - .L_200)
.L_200:
        /*002c*/ 	.word	0x00000000
        /*0030*/ 	.short	0x0003
        /*0032*/ 	.short	0x0010
        /*0034*/ 	.byte	0x00, 0xf0, 0x11, 0x00


	//----- nvinfo : EIATTR_KPARAM_INFO
	.align		4
.L_201:
        /*0038*/ 	.byte	0x04, 0x17
        /*003a*/ 	.short	(.L_203 - .L_202)
.L_202:
        /*003c*/ 	.word	0x00000000
        /*0040*/ 	.short	0x0002
        /*0042*/ 	.short	0x000c
        /*0044*/ 	.byte	0x00, 0xf0, 0x11, 0x00


	//----- nvinfo : EIATTR_KPARAM_INFO
	.align		4
.L_203:
        /*0048*/ 	.byte	0x04, 0x17
        /*004a*/ 	.short	(.L_205 - .L_204)
.L_204:
        /*004c*/ 	.word	0x00000000
        /*0050*/ 	.short	0x0001
        /*0052*/ 	.short	0x0008
        /*0054*/ 	.byte	0x00, 0xf0, 0x11, 0x00


	//----- nvinfo : EIATTR_KPARAM_INFO
	.align		4
.L_205:
        /*0058*/ 	.byte	0x04, 0x17
        /*005a*/ 	.short	(.L_207 - .L_206)
.L_206:
        /*005c*/ 	.word	0x00000000
        /*0060*/ 	.short	0x0000
        /*0062*/ 	.short	0x0000
        /*0064*/ 	.byte	0x00, 0xf5, 0x21, 0x00


	//----- nvinfo : EIATTR_SPARSE_MMA_MASK
	.align		4
.L_207:
        /*0068*/ 	.byte	0x03, 0x50
        /*006a*/ 	.short	0x0000


	//----- nvinfo : EIATTR_MAXREG_COUNT
	.align		4
        /*006c*/ 	.byte	0x03, 0x1b
        /*006e*/ 	.short	0x00ff


	//----- nvinfo : EIATTR_NUM_BARRIERS
	.align		4
        /*0070*/ 	.byte	0x02, 0x4c
        /*0072*/ 	.byte	0x01
	.zero		1


	//----- nvinfo : EIATTR_MERCURY_ISA_VERSION
	.align		4
        /*0074*/ 	.byte	0x03, 0x5f
        /*0076*/ 	.short	0x0101


	//----- nvinfo : EIATTR_VRC_CTA_INIT_COUNT
	.align		4
        /*0078*/ 	.byte	0x02, 0x4a
	.zero		1
	.zero		1


	//----- nvinfo : EIATTR_EXIT_INSTR_OFFSETS
	.align		4
        /*007c*/ 	.byte	0x04, 0x1c
        /*007e*/ 	.short	(.L_209 - .L_208)


	//   ....[0]....
.L_208:
        /*0080*/ 	.word	0x00000870


	//   ....[1]....
        /*0084*/ 	.word	0x000008f0


	//----- nvinfo : EIATTR_CRS_STACK_SIZE
	.align		4
.L_209:
        /*0088*/ 	.byte	0x04, 0x1e
        /*008a*/ 	.short	(.L_211 - .L_210)
.L_210:
        /*008c*/ 	.word	0x00000000


	//----- nvinfo : EIATTR_CBANK_PARAM_SIZE
	.align		4
.L_211:
        /*0090*/ 	.byte	0x03, 0x19
        /*0092*/ 	.short	0x0024


	//----- nvinfo : EIATTR_PARAM_CBANK
	.align		4
        /*0094*/ 	.byte	0x04, 0x0a
        /*0096*/ 	.short	(.L_213 - .L_212)
	.align		4
.L_212:
        /*0098*/ 	.word	index@(.nv.constant0._Z23Add_M_Rowwise_V_InPlacePKfiiiPfi)
        /*009c*/ 	.short	0x0380
        /*009e*/ 	.short	0x0024


	//----- nvinfo : EIATTR_SW_WAR
	.align		4
.L_213:
        /*00a0*/ 	.byte	0x04, 0x36
        /*00a2*/ 	.short	(.L_215 - .L_214)
.L_214:
        /*00a4*/ 	.word	0x00000008
.L_215:


//--------------------- .nv.info._Z13Sum_M_RowwisePKfiiiPfi --------------------------
	.section	.nv.info._Z13Sum_M_RowwisePKfiiiPfi,"",@"SHT_CUDA_INFO"
	.sectionflags	@""
	.align	4


	//----- nvinfo : EIATTR_CUDA_API_VERSION
	.align		4
        /*0000*/ 	.byte	0x04, 0x37
        /*0002*/ 	.short	(.L_217 - .L_216)
.L_216:
        /*0004*/ 	.word	0x00000082


	//----- nvinfo : EIATTR_KPARAM_INFO
	.align		4
.L_217:
        /*0008*/ 	.byte	0x04, 0x17
        /*000a*/ 	.short	(.L_219 - .L_218)
.L_218:
        /*000c*/ 	.word	0x00000000
        /*0010*/ 	.short	0x0005
        /*0012*/ 	.short	0x0020
        /*0014*/ 	.byte	0x00, 0xf0, 0x11, 0x00


	//----- nvinfo : EIATTR_KPARAM_INFO
	.align		4
.L_219:
        /*0018*/ 	.byte	0x04, 0x17
        /*001a*/ 	.short	(.L_221 - .L_220)
.L_220:
        /*001c*/ 	.word	0x00000000
        /*0020*/ 	.short	0x0004
        /*0022*/ 	.short	0x0018
        /*0024*/ 	.byte	0x00, 0xf5, 0x21, 0x00


	//----- nvinfo : EIATTR_KPARAM_INFO
	.align		4
.L_221:
        /*0028*/ 	.byte	0x04, 0x17
        /*002a*/ 	.short	(.L_223 - .L_222)
.L_222:
        /*002c*/ 	.word	0x00000000
        /*0030*/ 	.short	0x0003
        /*0032*/ 	.short	0x0010
        /*0034*/ 	.byte	0x00, 0xf0, 0x11, 0x00


	//----- nvinfo : EIATTR_KPARAM_INFO
	.align		4
.L_223:
        /*0038*/ 	.byte	0x04, 0x17
        /*003a*/ 	.short	(.L_225 - .L_224)
.L_224:
        /*003c*/ 	.word	0x00000000
        /*0040*/ 	.short	0x0002
        /*0042*/ 	.short	0x000c
        /*0044*/ 	.byte	0x00, 0xf0, 0x11, 0x00


	//----- nvinfo : EIATTR_KPARAM_INFO
	.align		4
.L_225:
        /*0048*/ 	.byte	0x04, 0x17
        /*004a*/ 	.short	(.L_227 - .L_226)
.L_226:
        /*004c*/ 	.word	0x00000000
        /*0050*/ 	.short	0x0001
        /*0052*/ 	.short	0x0008
        /*0054*/ 	.byte	0x00, 0xf0, 0x11, 0x00


	//----- nvinfo : EIATTR_KPARAM_INFO
	.align		4
.L_227:
        /*0058*/ 	.byte	0x04, 0x17
        /*005a*/ 	.short	(.L_229 - .L_228)
.L_228:
        /*005c*/ 	.word	0x00000000
        /*0060*/ 	.short	0x0000
        /*0062*/ 	.short	0x0000
        /*0064*/ 	.byte	0x00, 0xf5, 0x21, 0x00


	//----- nvinfo : EIATTR_SPARSE_MMA_MASK
	.align		4
.L_229:
        /*0068*/ 	.byte	0x03, 0x50
        /*006a*/ 	.short	0x0000


	//----- nvinfo : EIATTR_MAXREG_COUNT
	.align		4
        /*006c*/ 	.byte	0x03, 0x1b
        /*006e*/ 	.short	0x00ff


	//----- nvinfo : EIATTR_NUM_BARRIERS
	.align		4
        /*0070*/ 	.byte	0x02, 0x4c
        /*0072*/ 	.byte	0x01
	.zero		1


	//----- nvinfo : EIATTR_MERCURY_ISA_VERSION
	.align		4
        /*0074*/ 	.byte	0x03, 0x5f
        /*0076*/ 	.short	0x0101


	//----- nvinfo : EIATTR_VRC_CTA_INIT_COUNT
	.align		4
        /*0078*/ 	.byte	0x02, 0x4a
	.zero		1
	.zero		1


	//----- nvinfo : EIATTR_EXIT_INSTR_OFFSETS
	.align		4
        /*007c*/ 	.byte	0x04, 0x1c
        /*007e*/ 	.short	(.L_231 - .L_230)


	//   ....[0]....
.L_230:
        /*0080*/ 	.word	0x000008b0


	//   ....[1]....
        /*0084*/ 	.word	0x00000920


	//----- nvinfo : EIATTR_CRS_STACK_SIZE
	.align		4
.L_231:
        /*0088*/ 	.byte	0x04, 0x1e
        /*008a*/ 	.short	(.L_233 - .L_232)
.L_232:
        /*008c*/ 	.word	0x00000000


	//----- nvinfo : EIATTR_CBANK_PARAM_SIZE
	.align		4
.L_233:
        /*0090*/ 	.byte	0x03, 0x19
        /*0092*/ 	.short	0x0024


	//----- nvinfo : EIATTR_PARAM_CBANK
	.align		4
        /*0094*/ 	.byte	0x04, 0x0a
        /*0096*/ 	.short	(.L_235 - .L_234)
	.align		4
.L_234:
        /*0098*/ 	.word	index@(.nv.constant0._Z13Sum_M_RowwisePKfiiiPfi)
        /*009c*/ 	.short	0x0380
        /*009e*/ 	.short	0x0024


	//----- nvinfo : EIATTR_SW_WAR
	.align		4
.L_235:
        /*00a0*/ 	.byte	0x04, 0x36
        /*00a2*/ 	.short	(.L_237 - .L_236)
.L_236:
        /*00a4*/ 	.word	0x00000008
.L_237:


//--------------------- .nv.info._Z26Softmax_Rowwise_M_BackwardPKfS0_S0_S0_S0_S0_Pfiiii --------------------------
	.section	.nv.info._Z26Softmax_Rowwise_M_BackwardPKfS0_S0_S0_S0_S0_Pfiiii,"",@"SHT_CUDA_INFO"
	.sectionflags	@""
	.align	4


	//----- nvinfo : EIATTR_CUDA_API_VERSION
	.align		4
        /*0000*/ 	.byte	0x04, 0x37
        /*0002*/ 	.short	(.L_239 - .L_238)
.L_238:
        /*0004*/ 	.word	0x00000082


	//----- nvinfo : EIATTR_KPARAM_INFO
	.align		4
.L_239:
        /*0008*/ 	.byte	0x04, 0x17
        /*000a*/ 	.short	(.L_241 - .L_240)
.L_240:
        /*000c*/ 	.word	0x00000000
        /*0010*/ 	.short	0x000a
        /*0012*/ 	.short	0x0044
        /*0014*/ 	.byte	0x00, 0xf0, 0x11, 0x00


	//----- nvinfo : EIATTR_KPARAM_INFO
	.align		4
.L_241:
        /*0018*/ 	.byte	0x04, 0x17
        /*001a*/ 	.short	(.L_243 - .L_242)
.L_242:
        /*001c*/ 	.word	0x00000000
        /*0020*/ 	.short	0x0009
        /*0022*/ 	.short	0x0040
        /*0024*/ 	.byte	0x00, 0xf0, 0x11, 0x00


	//----- nvinfo : EIATTR_KPARAM_INFO
	.align		4
.L_243:
        /*0028*/ 	.byte	0x04, 0x17
        /*002a*/ 	.short	(.L_245 - .L_244)
.L_244:
        /*002c*/ 	.word	0x00000000
        /*0030*/ 	.short	0x0008
        /*0032*/ 	.short	0x003c
        /*0034*/ 	.byte	0x00, 0xf0, 0x11, 0x00


	//----- nvinfo : EIATTR_KPARAM_INFO
	.align		4
.L_245:
        /*0038*/ 	.byte	0x04, 0x17
        /*003a*/ 	.short	(.L_247 - .L_246)
.L_246:
        /*003c*/ 	.word	0x00000000
        /*0040*/ 	.short	0x0007
        /*0042*/ 	.short	0x0038
        /*0044*/ 	.byte	0x00, 0xf0, 0x11, 0x00


	//----- nvinfo : EIATTR_KPARAM_INFO
	.align		4
.L_247:
        /*0048*/ 	.byte	0x04, 0x17
        /*004a*/ 	.short	(.L_249 - .L_248)
.L_248:
        /*004c*/ 	.word	0x00000000
        /*0050*/ 	.short	0x0006
        /*0052*/ 	.short	0x0030
        /*0054*/ 	.byte	0x00, 0xf5, 0x21, 0x00


	//----- nvinfo : EIATTR_KPARAM_INFO
	.align		4
.L_249:
        /*0058*/ 	.byte	0x04, 0x17
        /*005a*/ 	.short	(.L_251 - .L_250)
.L_250:
        /*005c*/ 	.word	0x00000000
        /*0060*/ 	.short	0x0005
        /*0062*/ 	.short	0x0028
        /*0064*/ 	.byte	0x00, 0xf5, 0x21, 0x00


	//----- nvinfo : EIATTR_KPARAM_INFO
	.align		4
.L_251:
        /*0068*/ 	.byte	0x04, 0x17
        /*006a*/ 	.short	(.L_253 - .L_252)
.L_252:
        /*006c*/ 	.word	0x00000000
        /*0070*/ 	.short	0x0004
        /*0072*/ 	.short	0x0020
        /*0074*/ 	.byte	0x00, 0xf5, 0x21, 0x00


	//----- nvinfo : EIATTR_KPARAM_INFO
	.align		4
.L_253:
        /*0078*/ 	.byte	0x04, 0x17
        /*007a*/ 	.short	(.L_255 - .L_254)
.L_254:
        /*007c*/ 	.word	0x00000000
        /*0080*/ 	.short	0x0003
        /*0082*/ 	.short	0x0018
        /*0084*/ 	.byte	0x00, 0xf5, 0x21, 0x00


	//----- nvinfo : EIATTR_KPARAM_INFO
	.align		4
.L_255:
        /*0088*/ 	.byte	0x04, 0x17
        /*008a*/ 	.short	(.L_257 - .L_256)
.L_256:
        /*008c*/ 	.word	0x00000000
        /*0090*/ 	.short	0x0002
        /*0092*/ 	.short	0x0010
        /*0094*/ 	.byte	0x00, 0xf5, 0x21, 0x00


	//----- nvinfo : EIATTR_KPARAM_INFO
	.align		4
.L_257:
        /*0098*/ 	.byte	0x04, 0x17
        /*009a*/ 	.short	(.L_259 - .L_258)
.L_258:
        /*009c*/ 	.word	0x00000000
        /*00a0*/ 	.short	0x0001
        /*00a2*/ 	.short	0x0008
        /*00a4*/ 	.byte	0x00, 0xf5, 0x21, 0x00


	//----- nvinfo : EIATTR_KPARAM_INFO
	.align		4
.L_259:
        /*00a8*/ 	.byte	0x04, 0x17
        /*00aa*/ 	.short	(.L_261 - .L_260)
.L_260:
        /*00ac*/ 	.word	0x00000000
        /*00b0*/ 	.short	0x0000
        /*00b2*/ 	.short	0x0000
        /*00b4*/ 	.byte	0x00, 0xf5, 0x21, 0x00


	//----- nvinfo : EIATTR_SPARSE_MMA_MASK
	.align		4
.L_261:
        /*00b8*/ 	.byte	0x03, 0x50
        /*00ba*/ 	.short	0x0000


	//----- nvinfo : EIATTR_MAXREG_COUNT
	.align		4
        /*00bc*/ 	.byte	0x03, 0x1b
        /*00be*/ 	.short	0x00ff


	//----- nvinfo : EIATTR_NUM_BARRIERS
	.align		4
        /*00c0*/ 	.byte	0x02, 0x4c
        /*00c2*/ 	.byte	0x01
	.zero		1


	//----- nvinfo : EIATTR_MERCURY_ISA_VERSION
	.align		4
        /*00c4*/ 	.byte	0x03, 0x5f
        /*00c6*/ 	.short	0x0101


	//----- nvinfo : EIATTR_VRC_CTA_INIT_COUNT
	.align		4
        /*00c8*/ 	.byte	0x02, 0x4a
	.zero		1
	.zero		1


	//----- nvinfo : EIATTR_EXIT_INSTR_OFFSETS
	.align		4
        /*00cc*/ 	.byte	0x04, 0x1c
        /*00ce*/ 	.short	(.L_263 - .L_262)


	//   ....[0]....
.L_262:
        /*00d0*/ 	.word	0x00000d00


	//   ....[1]....
        /*00d4*/ 	.word	0x00000d50


	//----- nvinfo : EIATTR_CRS_STACK_SIZE
	.align		4
.L_263:
        /*00d8*/ 	.byte	0x04, 0x1e
        /*00da*/ 	.short	(.L_265 - .L_264)
.L_264:
        /*00dc*/ 	.word	0x00000000


	//----- nvinfo : EIATTR_CBANK_PARAM_SIZE
	.align		4
.L_265:
        /*00e0*/ 	.byte	0x03, 0x19
        /*00e2*/ 	.short	0x0048


	//----- nvinfo : EIATTR_PARAM_CBANK
	.align		4
        /*00e4*/ 	.byte	0x04, 0x0a
        /*00e6*/ 	.short	(.L_267 - .L_266)
	.align		4
.L_266:
        /*00e8*/ 	.word	index@(.nv.constant0._Z26Softmax_Rowwise_M_BackwardPKfS0_S0_S0_S0_S0_Pfiiii)
        /*00ec*/ 	.short	0x0380
        /*00ee*/ 	.short	0x0048


	//----- nvinfo : EIATTR_SW_WAR
	.align		4
.L_267:
        /*00f0*/ 	.byte	0x04, 0x36
        /*00f2*/ 	.short	(.L_269 - .L_268)
.L_268:
        /*00f4*/ 	.word	0x00000008
.L_269:


//--------------------- .nv.info._Z17Softmax_Rowwise_MPKfPfS1_S1_iiiS1_i --------------------------
	.section	.nv.info._Z17Softmax_Rowwise_MPKfPfS1_S1_iiiS1_i,"",@"SHT_CUDA_INFO"
	.sectionflags	@""
	.align	4


	//----- nvinfo : EIATTR_CUDA_API_VERSION
	.align		4
        /*0000*/ 	.byte	0x04, 0x37
        /*0002*/ 	.short	(.L_271 - .L_270)
.L_270:
        /*0004*/ 	.word	0x00000082


	//----- nvinfo : EIATTR_KPARAM_INFO
	.align		4
.L_271:
        /*0008*/ 	.byte	0x04, 0x17
        /*000a*/ 	.short	(.L_273 - .L_272)
.L_272:
        /*000c*/ 	.word	0x00000000
        /*0010*/ 	.short	0x0008
        /*0012*/ 	.short	0x0038
        /*0014*/ 	.byte	0x00, 0xf0, 0x11, 0x00


	//----- nvinfo : EIATTR_KPARAM_INFO
	.align		4
.L_273:
        /*0018*/ 	.byte	0x04, 0x17
        /*001a*/ 	.short	(.L_275 - .L_274)
.L_274:
        /*001c*/ 	.word	0x00000000
        /*0020*/ 	.short	0x0007
        /*0022*/ 	.short	0x0030
        /*0024*/ 	.byte	0x00, 0xf5, 0x21, 0x00


	//----- nvinfo : EIATTR_KPARAM_INFO
	.align		4
.L_275:
        /*0028*/ 	.byte	0x04, 0x17
        /*002a*/ 	.short	(.L_277 - .L_276)
.L_276:
        /*002c*/ 	.word	0x00000000
        /*0030*/ 	.short	0x0006
        /*0032*/ 	.short	0x0028
        /*0034*/ 	.byte	0x00, 0xf0, 0x11, 0x00


	//----- nvinfo : EIATTR_KPARAM_INFO
	.align		4
.L_277:
        /*0038*/ 	.byte	0x04, 0x17
        /*003a*/ 	.short	(.L_279 - .L_278)
.L_278:
        /*003c*/ 	.word	0x00000000
        /*0040*/ 	.short	0x0005
        /*0042*/ 	.short	0x0024
        /*0044*/ 	.byte	0x00, 0xf0, 0x11, 0x00


	//----- nvinfo : EIATTR_KPARAM_INFO
	.align		4
.L_279:
        /*0048*/ 	.byte	0x04, 0x17
        /*004a*/ 	.short	(.L_281 - .L_280)
.L_280:
        /*004c*/ 	.word	0x00000000
        /*0050*/ 	.short	0x0004
        /*0052*/ 	.short	0x0020
        /*0054*/ 	.byte	0x00, 0xf0, 0x11, 0x00


	//----- nvinfo : EIATTR_KPARAM_INFO
	.align		4
.L_281:
        /*0058*/ 	.byte	0x04, 0x17
        /*005a*/ 	.short	(.L_283 - .L_282)
.L_282:
        /*005c*/ 	.word	0x00000000
        /*0060*/ 	.short	0x0003
        /*0062*/ 	.short	0x0018
        /*0064*/ 	.byte	0x00, 0xf5, 0x21, 0x00


	//----- nvinfo : EIATTR_KPARAM_INFO
	.align		4
.L_283:
        /*0068*/ 	.byte	0x04, 0x17
        /*006a*/ 	.short	(.L_285 - .L_284)
.L_284:
        /*006c*/ 	.word	0x00000000
        /*0070*/ 	.short	0x0002
        /*0072*/ 	.short	0x0010
        /*0074*/ 	.byte	0x00, 0xf5, 0x21, 0x00


	//----- nvinfo : EIATTR_KPARAM_INFO
	.align		4
.L_285:
        /*0078*/ 	.byte	0x04, 0x17
        /*007a*/ 	.short	(.L_287 - .L_286)
.L_286:
        /*007c*/ 	.word	0x00000000
        /*0080*/ 	.short	0x0001
        /*0082*/ 	.short	0x0008
        /*0084*/ 	.byte	0x00, 0xf5, 0x21, 0x00


	//----- nvinfo : EIATTR_KPARAM_INFO
	.align		4
.L_287:
        /*0088*/ 	.byte	0x04, 0x17
        /*008a*/ 	.short	(.L_289 - .L_288)
.L_288:
        /*008c*/ 	.word	0x00000000
        /*0090*/ 	.short	0x0000
        /*0092*/ 	.short	0x0000
        /*0094*/ 	.byte	0x00, 0xf5, 0x21, 0x00


	//----- nvinfo : EIATTR_SPARSE_MMA_MASK
	.align		4
.L_289:
        /*0098*/ 	.byte	0x03, 0x50
        /*009a*/ 	.short	0x0000


	//----- nvinfo : EIATTR_MAXREG_COUNT
	.align		4
        /*009c*/ 	.byte	0x03, 0x1b
        /*009e*/ 	.short	0x00ff


	//----- nvinfo : EIATTR_NUM_BARRIERS
	.align		4
        /*00a0*/ 	.byte	0x02, 0x4c
        /*00a2*/ 	.byte	0x01
	.zero		1


	//----- nvinfo : EIATTR_MERCURY_ISA_VERSION
	.align		4
        /*00a4*/ 	.byte	0x03, 0x5f
        /*00a6*/ 	.short	0x0101


	//----- nvinfo : EIATTR_VRC_CTA_INIT_COUNT
	.align		4
        /*00a8*/ 	.byte	0x02, 0x4a
	.zero		1
	.zero		1


	//----- nvinfo : EIATTR_EXIT_INSTR_OFFSETS
	.align		4
        /*00ac*/ 	.byte	0x04, 0x1c
        /*00ae*/ 	.short	(.L_291 - .L_290)


	//   ....[0]....
.L_290:
        /*00b0*/ 	.word	0x00000d50


	//   ....[1]....
        /*00b4*/ 	.word	0x00000e90


	//   ....[2]....
        /*00b8*/ 	.word	0x00000ed0


	//----- nvinfo : EIATTR_CRS_STACK_SIZE
	.align		4
.L_291:
        /*00bc*/ 	.byte	0x04, 0x1e
        /*00be*/ 	.short	(.L_293 - .L_292)
.L_292:
        /*00c0*/ 	.word	0x00000000


	//----- nvinfo : EIATTR_CBANK_PARAM_SIZE
	.align		4
.L_293:
        /*00c4*/ 	.byte	0x03, 0x19
        /*00c6*/ 	.short	0x003c


	//----- nvinfo : EIATTR_PARAM_CBANK
	.align		4
        /*00c8*/ 	.byte	0x04, 0x0a
        /*00ca*/ 	.short	(.L_295 - .L_294)
	.align		4
.L_294:
        /*00cc*/ 	.word	index@(.nv.constant0._Z17Softmax_Rowwise_MPKfPfS1_S1_iiiS1_i)
        /*00d0*/ 	.short	0x0380
        /*00d2*/ 	.short	0x003c


	//----- nvinfo : EIATTR_SW_WAR
	.align		4
.L_295:
        /*00d4*/ 	.byte	0x04, 0x36
        /*00d6*/ 	.short	(.L_297 - .L_296)
.L_296:
        /*00d8*/ 	.word	0x00000008
.L_297:


//--------------------- .nv.info._Z5Sum_VPKfPfi   --------------------------
	.section	.nv.info._Z5Sum_VPKfPfi,"",@"SHT_CUDA_INFO"
	.sectionflags	@""
	.align	4


	//----- nvinfo : EIATTR_CUDA_API_VERSION
	.align		4
        /*0000*/ 	.byte	0x04, 0x37
        /*0002*/ 	.short	(.L_299 - .L_298)
.L_298:
        /*0004*/ 	.word	0x00000082


	//----- nvinfo : EIATTR_KPARAM_INFO
	.align		4
.L_299:
        /*0008*/ 	.byte	0x04, 0x17
        /*000a*/ 	.short	(.L_301 - .L_300)
.L_300:
        /*000c*/ 	.word	0x00000000
        /*0010*/ 	.short	0x0002
        /*0012*/ 	.short	0x0010
        /*0014*/ 	.byte	0x00, 0xf0, 0x11, 0x00


	//----- nvinfo : EIATTR_KPARAM_INFO
	.align		4
.L_301:
        /*0018*/ 	.byte	0x04, 0x17
        /*001a*/ 	.short	(.L_303 - .L_302)
.L_302:
        /*001c*/ 	.word	0x00000000
        /*0020*/ 	.short	0x0001
        /*0022*/ 	.short	0x0008
        /*0024*/ 	.byte	0x00, 0xf5, 0x21, 0x00


	//----- nvinfo : EIATTR_KPARAM_INFO
	.align		4
.L_303:
        /*0028*/ 	.byte	0x04, 0x17
        /*002a*/ 	.short	(.L_305 - .L_304)
.L_304:
        /*002c*/ 	.word	0x00000000
        /*0030*/ 	.short	0x0000
        /*0032*/ 	.short	0x0000
        /*0034*/ 	.byte	0x00, 0xf5, 0x21, 0x00


	//----- nvinfo : EIATTR_SPARSE_MMA_MASK
	.align		4
.L_305:
        /*0038*/ 	.byte	0x03, 0x50
        /*003a*/ 	.short	0x0000


	//----- nvinfo : EIATTR_MAXREG_COUNT
	.align		4
        /*003c*/ 	.byte	0x03, 0x1b
        /*003e*/ 	.short	0x00ff


	//----- nvinfo : EIATTR_NUM_BARRIERS
	.align		4
        /*0040*/ 	.byte	0x02, 0x4c
        /*0042*/ 	.byte	0x01
	.zero		1


	//----- nvinfo : EIATTR_MERCURY_ISA_VERSION
	.align		4
        /*0044*/ 	.byte	0x03, 0x5f
        /*0046*/ 	.short	0x0101


	//----- nvinfo : EIATTR_VRC_CTA_INIT_COUNT
	.align		4
        /*0048*/ 	.byte	0x02, 0x4a
	.zero		1
	.zero		1


	//----- nvinfo : EIATTR_EXIT_INSTR_OFFSETS
	.align		4
        /*004c*/ 	.byte	0x04, 0x1c
        /*004e*/ 	.short	(.L_307 - .L_306)


	//   ....[0]....
.L_306:
        /*0050*/ 	.word	0x00000210


	//   ....[1]....
        /*0054*/ 	.word	0x00000290


	//----- nvinfo : EIATTR_CBANK_PARAM_SIZE
	.align		4
.L_307:
        /*0058*/ 	.byte	0x03, 0x19
        /*005a*/ 	.short	0x0014


	//----- nvinfo : EIATTR_PARAM_CBANK
	.align		4
        /*005c*/ 	.byte	0x04, 0x0a
        /*005e*/ 	.short	(.L_309 - .L_308)
	.align		4
.L_308:
        /*0060*/ 	.word	index@(.nv.constant0._Z5Sum_VPKfPfi)
        /*0064*/ 	.short	0x0380
        /*0066*/ 	.short	0x0014


	//----- nvinfo : EIATTR_SW_WAR
	.align		4
.L_309:
        /*0068*/ 	.byte	0x04, 0x36
        /*006a*/ 	.short	(.L_311 - .L_310)
.L_310:
        /*006c*/ 	.word	0x00000008
.L_311:


//--------------------- .nv.info._Z9Sigmoid_VPKfPfi --------------------------
	.section	.nv.info._Z9Sigmoid_VPKfPfi,"",@"SHT_CUDA_INFO"
	.sectionflags	@""
	.align	4


	//----- nvinfo : EIATTR_CUDA_API_VERSION
	.align		4
        /*0000*/ 	.byte	0x04, 0x37
        /*0002*/ 	.short	(.L_313 - .L_312)
.L_312:
        /*0004*/ 	.word	0x00000082


	//----- nvinfo : EIATTR_KPARAM_INFO
	.align		4
.L_313:
        /*0008*/ 	.byte	0x04, 0x17
        /*000a*/ 	.short	(.L_315 - .L_314)
.L_314:
        /*000c*/ 	.word	0x00000000
        /*0010*/ 	.short	0x0002
        /*0012*/ 	.short	0x0010
        /*0014*/ 	.byte	0x00, 0xf0, 0x11, 0x00


	//----- nvinfo : EIATTR_KPARAM_INFO
	.align		4
.L_315:
        /*0018*/ 	.byte	0x04, 0x17
        /*001a*/ 	.short	(.L_317 - .L_316)
.L_316:
        /*001c*/ 	.word	0x00000000
        /*0020*/ 	.short	0x0001
        /*0022*/ 	.short	0x0008
        /*0024*/ 	.byte	0x00, 0xf5, 0x21, 0x00


	//----- nvinfo : EIATTR_KPARAM_INFO
	.align		4
.L_317:
        /*0028*/ 	.byte	0x04, 0x17
        /*002a*/ 	.short	(.L_319 - .L_318)
.L_318:
        /*002c*/ 	.word	0x00000000
        /*0030*/ 	.short	0x0000
        /*0032*/ 	.short	0x0000
        /*0034*/ 	.byte	0x00, 0xf5, 0x21, 0x00


	//----- nvinfo : EIATTR_SPARSE_MMA_MASK
	.align		4
.L_319:
        /*0038*/ 	.byte	0x03, 0x50
        /*003a*/ 	.short	0x0000


	//----- nvinfo : EIATTR_MAXREG_COUNT
	.align		4
        /*003c*/ 	.byte	0x03, 0x1b
        /*003e*/ 	.short	0x00ff


	//----- nvinfo : EIATTR_MERCURY_ISA_VERSION
	.align		4
        /*0040*/ 	.byte	0x03, 0x5f
        /*0042*/ 	.short	0x0101


	//----- nvinfo : EIATTR_VRC_CTA_INIT_COUNT
	.align		4
        /*0044*/ 	.byte	0x02, 0x4a
	.zero		1
	.zero		1


	//----- nvinfo : EIATTR_EXIT_INSTR_OFFSETS
	.align		4
        /*0048*/ 	.byte	0x04, 0x1c
        /*004a*/ 	.short	(.L_321 - .L_320)


	//   ....[0]....
.L_320:
        /*004c*/ 	.word	0x00000070


	//   ....[1]....
        /*0050*/ 	.word	0x00000220


	//----- nvinfo : EIATTR_CRS_STACK_SIZE
	.align		4
.L_321:
        /*0054*/ 	.byte	0x04, 0x1e
        /*0056*/ 	.short	(.L_323 - .L_322)
.L_322:
        /*0058*/ 	.word	0x00000000


	//----- nvinfo : EIATTR_CBANK_PARAM_SIZE
	.align		4
.L_323:
        /*005c*/ 	.byte	0x03, 0x19
        /*005e*/ 	.short	0x0014


	//----- nvinfo : EIATTR_PARAM_CBANK
	.align		4
        /*0060*/ 	.byte	0x04, 0x0a
        /*0062*/ 	.short	(.L_325 - .L_324)
	.align		4
.L_324:
        /*0064*/ 	.word	index@(.nv.constant0._Z9Sigmoid_VPKfPfi)
        /*0068*/ 	.short	0x0380
        /*006a*/ 	.short	0x0014


	//----- nvinfo : EIATTR_SW_WAR
	.align		4
.L_325:
        /*006c*/ 	.byte	0x04, 0x36
        /*006e*/ 	.short	(.L_327 - .L_326)
.L_326:
        /*0070*/ 	.word	0x00000008
.L_327:


//--------------------- .nv.info._Z5Log_VPKfPfi   --------------------------
	.section	.nv.info._Z5Log_VPKfPfi,"",@"SHT_CUDA_INFO"
	.sectionflags	@""
	.align	4


	//----- nvinfo : EIATTR_CUDA_API_VERSION
	.align		4
        /*0000*/ 	.byte	0x04, 0x37
        /*0002*/ 	.short	(.L_329 - .L_328)
.L_328:
        /*0004*/ 	.word	0x00000082


	//----- nvinfo : EIATTR_KPARAM_INFO
	.align		4
.L_329:
        /*0008*/ 	.byte	0x04, 0x17
        /*000a*/ 	.short	(.L_331 - .L_330)
.L_330:
        /*000c*/ 	.word	0x00000000
        /*0010*/ 	.short	0x0002
        /*0012*/ 	.short	0x0010
        /*0014*/ 	.byte	0x00, 0xf0, 0x11, 0x00


	//----- nvinfo : EIATTR_KPARAM_INFO
	.align		4
.L_331:
        /*0018*/ 	.byte	0x04, 0x17
        /*001a*/ 	.short	(.L_333 - .L_332)
.L_332:
        /*001c*/ 	.word	0x00000000
        /*0020*/ 	.short	0x0001
        /*0022*/ 	.short	0x0008
        /*0024*/ 	.byte	0x00, 0xf5, 0x21, 0x00


	//----- nvinfo : EIATTR_KPARAM_INFO
	.align		4
.L_333:
        /*0028*/ 	.byte	0x04, 0x17
        /*002a*/ 	.short	(.L_335 - .L_334)
.L_334:
        /*002c*/ 	.word	0x00000000
        /*0030*/ 	.short	0x0000
        /*0032*/ 	.short	0x0000
        /*0034*/ 	.byte	0x00, 0xf5, 0x21, 0x00


	//----- nvinfo : EIATTR_SPARSE_MMA_MASK
	.align		4
.L_335:
        /*0038*/ 	.byte	0x03, 0x50
        /*003a*/ 	.short	0x0000


	//----- nvinfo : EIATTR_MAXREG_COUNT
	.align		4
        /*003c*/ 	.byte	0x03, 0x1b
        /*003e*/ 	.short	0x00ff


	//----- nvinfo : EIATTR_MERCURY_ISA_VERSION
	.align		4
        /*0040*/ 	.byte	0x03, 0x5f
        /*0042*/ 	.short	0x0101


	//----- nvinfo : EIATTR_VRC_CTA_INIT_COUNT
	.align		4
        /*0044*/ 	.byte	0x02, 0x4a
	.zero		1
	.zero		1


	//----- nvinfo : EIATTR_EXIT_INSTR_OFFSETS
	.align		4
        /*0048*/ 	.byte	0x04, 0x1c
        /*004a*/ 	.short	(.L_337 - .L_336)


	//   ....[0]....
.L_336:
        /*004c*/ 	.word	0x00000070


	//   ....[1]....
        /*0050*/ 	.word	0x00000140


	//----- nvinfo : EIATTR_CBANK_PARAM_SIZE
	.align		4
.L_337:
        /*0054*/ 	.byte	0x03, 0x19
        /*0056*/ 	.short	0x0014


	//----- nvinfo : EIATTR_PARAM_CBANK
	.align		4
        /*0058*/ 	.byte	0x04, 0x0a
        /*005a*/ 	.short	(.L_339 - .L_338)
	.align		4
.L_338:
        /*005c*/ 	.word	index@(.nv.constant0._Z5Log_VPKfPfi)
        /*0060*/ 	.short	0x0380
        /*0062*/ 	.short	0x0014


	//----- nvinfo : EIATTR_SW_WAR
	.align		4
.L_339:
        /*0064*/ 	.byte	0x04, 0x36
        /*0066*/ 	.short	(.L_341 - .L_340)
.L_340:
        /*0068*/ 	.word	0x00000008
.L_341:


//--------------------- .nv.info._Z5Rel_VPKfPfi   --------------------------
	.section	.nv.info._Z5Rel_VPKfPfi,"",@"SHT_CUDA_INFO"
	.sectionflags	@""
	.align	4


	//----- nvinfo : EIATTR_CUDA_API_VERSION
	.align		4
        /*0000*/ 	.byte	0x04, 0x37
        /*0002*/ 	.short	(.L_343 - .L_342)
.L_342:
        /*0004*/ 	.word	0x00000082


	//----- nvinfo : EIATTR_KPARAM_INFO
	.align		4
.L_343:
        /*0008*/ 	.byte	0x04, 0x17
        /*000a*/ 	.short	(.L_345 - .L_344)
.L_344:
        /*000c*/ 	.word	0x00000000
        /*0010*/ 	.short	0x0002
        /*0012*/ 	.short	0x0010
        /*0014*/ 	.byte	0x00, 0xf0, 0x11, 0x00


	//----- nvinfo : EIATTR_KPARAM_INFO
	.align		4
.L_345:
        /*0018*/ 	.byte	0x04, 0x17
        /*001a*/ 	.short	(.L_347 - .L_346)
.L_346:
        /*001c*/ 	.word	0x00000000
        /*0020*/ 	.short	0x0001
        /*0022*/ 	.short	0x0008
        /*0024*/ 	.byte	0x00, 0xf5, 0x21, 0x00


	//----- nvinfo : EIATTR_KPARAM_INFO
	.align		4
.L_347:
        /*0028*/ 	.byte	0x04, 0x17
        /*002a*/ 	.short	(.L_349 - .L_348)
.L_348:
        /*002c*/ 	.word	0x00000000
        /*0030*/ 	.short	0x0000
        /*0032*/ 	.short	0x0000
        /*0034*/ 	.byte	0x00, 0xf5, 0x21, 0x00


	//----- nvinfo : EIATTR_SPARSE_MMA_MASK
	.align		4
.L_349:
        /*0038*/ 	.byte	0x03, 0x50
        /*003a*/ 	.short	0x0000


	//----- nvinfo : EIATTR_MAXREG_COUNT
	.align		4
        /*003c*/ 	.byte	0x03, 0x1b
        /*003e*/ 	.short	0x00ff


	//----- nvinfo : EIATTR_MERCURY_ISA_VERSION
	.align		4
        /*0040*/ 	.byte	0x03, 0x5f
        /*0042*/ 	.short	0x0101


	//----- nvinfo : EIATTR_VRC_CTA_INIT_COUNT
	.align		4
        /*0044*/ 	.byte	0x02, 0x4a
	.zero		1
	.zero		1


	//----- nvinfo : EIATTR_EXIT_INSTR_OFFSETS
	.align		4
        /*0048*/ 	.byte	0x04, 0x1c
        /*004a*/ 	.short	(.L_351 - .L_350)


	//   ....[0]....
.L_350:
        /*004c*/ 	.word	0x00000070


	//   ....[1]....
        /*0050*/ 	.word	0x00000110


	//----- nvinfo : EIATTR_CBANK_PARAM_SIZE
	.align		4
.L_351:
        /*0054*/ 	.byte	0x03, 0x19
        /*0056*/ 	.short	0x0014


	//----- nvinfo : EIATTR_PARAM_CBANK
	.align		4
        /*0058*/ 	.byte	0x04, 0x0a
        /*005a*/ 	.short	(.L_353 - .L_352)
	.align		4
.L_352:
        /*005c*/ 	.word	index@(.nv.constant0._Z5Rel_VPKfPfi)
        /*0060*/ 	.short	0x0380
        /*0062*/ 	.short	0x0014


	//----- nvinfo : EIATTR_SW_WAR
	.align		4
.L_353:
        /*0064*/ 	.byte	0x04, 0x36
        /*0066*/ 	.short	(.L_355 - .L_354)
.L_354:
        /*0068*/ 	.word	0x00000008
.L_355:


//--------------------- .nv.info._Z6Sign_VPKfPfi  --------------------------
	.section	.nv.info._Z6Sign_VPKfPfi,"",@"SHT_CUDA_INFO"
	.sectionflags	@""
	.align	4


	//----- nvinfo : EIATTR_CUDA_API_VERSION
	.align		4
        /*0000*/ 	.byte	0x04, 0x37
        /*0002*/ 	.short	(.L_357 - .L_356)
.L_356:
        /*0004*/ 	.word	0x00000082


	//----- nvinfo : EIATTR_KPARAM_INFO
	.align		4
.L_357:
        /*0008*/ 	.byte	0x04, 0x17
        /*000a*/ 	.short	(.L_359 - .L_358)
.L_358:
        /*000c*/ 	.word	0x00000000
        /*0010*/ 	.short	0x0002
        /*0012*/ 	.short	0x0010
        /*0014*/ 	.byte	0x00, 0xf0, 0x11, 0x00


	//----- nvinfo : EIATTR_KPARAM_INFO
	.align		4
.L_359:
        /*0018*/ 	.byte	0x04, 0x17
        /*001a*/ 	.short	(.L_361 - .L_360)
.L_360:
        /*001c*/ 	.word	0x00000000
        /*0020*/ 	.short	0x0001
        /*0022*/ 	.short	0x0008
        /*0024*/ 	.byte	0x00, 0xf5, 0x21, 0x00


	//----- nvinfo : EIATTR_KPARAM_INFO
	.align		4
.L_361:
        /*0028*/ 	.byte	0x04, 0x17
        /*002a*/ 	.short	(.L_363 - .L_362)
.L_362:
        /*002c*/ 	.word	0x00000000
        /*0030*/ 	.short	0x0000
        /*0032*/ 	.short	0x0000
        /*0034*/ 	.byte	0x00, 0xf5, 0x21, 0x00


	//----- nvinfo : EIATTR_SPARSE_MMA_MASK
	.align		4
.L_363:
        /*0038*/ 	.byte	0x03, 0x50
        /*003a*/ 	.short	0x0000


	//----- nvinfo : EIATTR_MAXREG_COUNT
	.align		4
        /*003c*/ 	.byte	0x03, 0x1b
        /*003e*/ 	.short	0x00ff


	//----- nvinfo : EIATTR_MERCURY_ISA_VERSION
	.align		4
        /*0040*/ 	.byte	0x03, 0x5f
        /*0042*/ 	.short	0x0101


	//----- nvinfo : EIATTR_VRC_CTA_INIT_COUNT
	.align		4
        /*0044*/ 	.byte	0x02, 0x4a
	.zero		1
	.zero		1


	//----- nvinfo : EIATTR_EXIT_INSTR_OFFSETS
	.align		4
        /*0048*/ 	.byte	0x04, 0x1c
        /*004a*/ 	.short	(.L_365 - .L_364)


	//   ....[0]....
.L_364:
        /*004c*/ 	.word	0x00000070


	//   ....[1]....
        /*0050*/ 	.word	0x00000110


	//----- nvinfo : EIATTR_CBANK_PARAM_SIZE
	.align		4
.L_365:
        /*0054*/ 	.byte	0x03, 0x19
        /*0056*/ 	.short	0x0014


	//----- nvinfo : EIATTR_PARAM_CBANK
	.align		4
        /*0058*/ 	.byte	0x04, 0x0a
        /*005a*/ 	.short	(.L_367 - .L_366)
	.align		4
.L_366:
        /*005c*/ 	.word	index@(.nv.constant0._Z6Sign_VPKfPfi)
        /*0060*/ 	.short	0x0380
        /*0062*/ 	.short	0x0014


	//----- nvinfo : EIATTR_SW_WAR
	.align		4
.L_367:
        /*0064*/ 	.byte	0x04, 0x36
        /*0066*/ 	.short	(.L_369 - .L_368)
.L_368:
        /*0068*/ 	.word	0x00000008
.L_369:


//--------------------- .nv.info._Z6Sqrt_VPKfPfi  --------------------------
	.section	.nv.info._Z6Sqrt_VPKfPfi,"",@"SHT_CUDA_INFO"
	.sectionflags	@""
	.align	4


	//----- nvinfo : EIATTR_CUDA_API_VERSION
	.align		4
        /*0000*/ 	.byte	0x04, 0x37
        /*0002*/ 	.short	(.L_371 - .L_370)
.L_370:
        /*0004*/ 	.word	0x00000082


	//----- nvinfo : EIATTR_KPARAM_INFO
	.align		4
.L_371:
        /*0008*/ 	.byte	0x04, 0x17
        /*000a*/ 	.short	(.L_373 - .L_372)
.L_372:
        /*000c*/ 	.word	0x00000000
        /*0010*/ 	.short	0x0002
        /*0012*/ 	.short	0x0010
        /*0014*/ 	.byte	0x00, 0xf0, 0x11, 0x00


	//----- nvinfo : EIATTR_KPARAM_INFO
	.align		4
.L_373:
        /*0018*/ 	.byte	0x04, 0x17
        /*001a*/ 	.short	(.L_375 - .L_374)
.L_374:
        /*001c*/ 	.word	0x00000000
        /*0020*/ 	.short	0x0001
        /*0022*/ 	.short	0x0008
        /*0024*/ 	.byte	0x00, 0xf5, 0x21, 0x00


	//----- nvinfo : EIATTR_KPARAM_INFO
	.align		4
.L_375:
        /*0028*/ 	.byte	0x04, 0x17
        /*002a*/ 	.short	(.L_377 - .L_376)
.L_376:
        /*002c*/ 	.word	0x00000000
        /*0030*/ 	.short	0x0000
        /*0032*/ 	.short	0x0000
        /*0034*/ 	.byte	0x00, 0xf5, 0x21, 0x00


	//----- nvinfo : EIATTR_SPARSE_MMA_MASK
	.align		4
.L_377:
        /*0038*/ 	.byte	0x03, 0x50
        /*003a*/ 	.short	0x0000


	//----- nvinfo : EIATTR_MAXREG_COUNT
	.align		4
        /*003c*/ 	.byte	0x03, 0x1b
        /*003e*/ 	.short	0x00ff


	//----- nvinfo : EIATTR_MERCURY_ISA_VERSION
	.align		4
        /*0040*/ 	.byte	0x03, 0x5f
        /*0042*/ 	.short	0x0101


	//----- nvinfo : EIATTR_VRC_CTA_INIT_COUNT
	.align		4
        /*0044*/ 	.byte	0x02, 0x4a
	.zero		1
	.zero		1


	//----- nvinfo : EIATTR_EXIT_INSTR_OFFSETS
	.align		4
        /*0048*/ 	.byte	0x04, 0x1c
        /*004a*/ 	.short	(.L_379 - .L_378)


	//   ....[0]....
.L_378:
        /*004c*/ 	.word	0x00000070


	//   ....[1]....
        /*0050*/ 	.word	0x000001c0


	//----- nvinfo : EIATTR_CRS_STACK_SIZE
	.align		4
.L_379:
        /*0054*/ 	.byte	0x04, 0x1e
        /*0056*/ 	.short	(.L_381 - .L_380)
.L_380:
        /*0058*/ 	.word	0x00000000


	//----- nvinfo : EIATTR_CBANK_PARAM_SIZE
	.align		4
.L_381:
        /*005c*/ 	.byte	0x03, 0x19
        /*005e*/ 	.short	0x0014


	//----- nvinfo : EIATTR_PARAM_CBANK
	.align		4
        /*0060*/ 	.byte	0x04, 0x0a
        /*0062*/ 	.short	(.L_383 - .L_382)
	.align		4
.L_382:
        /*0064*/ 	.word	index@(.nv.constant0._Z6Sqrt_VPKfPfi)
        /*0068*/ 	.short	0x0380
        /*006a*/ 	.short	0x0014


	//----- nvinfo : EIATTR_SW_WAR
	.align		4
.L_383:
        /*006c*/ 	.byte	0x04, 0x36
        /*006e*/ 	.short	(.L_385 - .L_384)
.L_384:
        /*0070*/ 	.word	0x00000008
.L_385:


//--------------------- .nv.info._Z5Exp_VPKfPfi   --------------------------
	.section	.nv.info._Z5Exp_VPKfPfi,"",@"SHT_CUDA_INFO"
	.sectionflags	@""
	.align	4


	//----- nvinfo : EIATTR_CUDA_API_VERSION
	.align		4
        /*0000*/ 	.byte	0x04, 0x37
        /*0002*/ 	.short	(.L_387 - .L_386)
.L_386:
        /*0004*/ 	.word	0x00000082


	//----- nvinfo : EIATTR_KPARAM_INFO
	.align		4
.L_387:
        /*0008*/ 	.byte	0x04, 0x17
        /*000a*/ 	.short	(.L_389 - .L_388)
.L_388:
        /*000c*/ 	.word	0x00000000
        /*0010*/ 	.short	0x0002
        /*0012*/ 	.short	0x0010
        /*0014*/ 	.byte	0x00, 0xf0, 0x11, 0x00


	//----- nvinfo : EIATTR_KPARAM_INFO
	.align		4
.L_389:
        /*0018*/ 	.byte	0x04, 0x17
        /*001a*/ 	.short	(.L_391 - .L_390)
.L_390:
        /*001c*/ 	.word	0x00000000
        /*0020*/ 	.short	0x0001
        /*0022*/ 	.short	0x0008
        /*0024*/ 	.byte	0x00, 0xf5, 0x21, 0x00


	//----- nvinfo : EIATTR_KPARAM_INFO
	.align		4
.L_391:
        /*0028*/ 	.byte	0x04, 0x17
        /*002a*/ 	.short	(.L_393 - .L_392)
.L_392:
        /*002c*/ 	.word	0x00000000
        /*0030*/ 	.short	0x0000
        /*0032*/ 	.short	0x0000
        /*0034*/ 	.byte	0x00, 0xf5, 0x21, 0x00


	//----- nvinfo : EIATTR_SPARSE_MMA_MASK
	.align		4
.L_393:
        /*0038*/ 	.byte	0x03, 0x50
        /*003a*/ 	.short	0x0000


	//----- nvinfo : EIATTR_MAXREG_COUNT
	.align		4
        /*003c*/ 	.byte	0x03, 0x1b
        /*003e*/ 	.short	0x00ff


	//----- nvinfo : EIATTR_MERCURY_ISA_VERSION
	.align		4
        /*0040*/ 	.byte	0x03, 0x5f
        /*0042*/ 	.short	0x0101


	//----- nvinfo : EIATTR_VRC_CTA_INIT_COUNT
	.align		4
        /*0044*/ 	.byte	0x02, 0x4a
	.zero		1
	.zero		1


	//----- nvinfo : EIATTR_EXIT_INSTR_OFFSETS
	.align		4
        /*0048*/ 	.byte	0x04, 0x1c
        /*004a*/ 	.short	(.L_395 - .L_394)


	//   ....[0]....
.L_394:
        /*004c*/ 	.word	0x00000070


	//   ....[1]....
        /*0050*/ 	.word	0x00000140


	//----- nvinfo : EIATTR_CBANK_PARAM_SIZE
	.align		4
.L_395:
        /*0054*/ 	.byte	0x03, 0x19
        /*0056*/ 	.short	0x0014


	//----- nvinfo : EIATTR_PARAM_CBANK
	.align		4
        /*0058*/ 	.byte	0x04, 0x0a
        /*005a*/ 	.short	(.L_397 - .L_396)
	.align		4
.L_396:
        /*005c*/ 	.word	index@(.nv.constant0._Z5Exp_VPKfPfi)
        /*0060*/ 	.short	0x0380
        /*0062*/ 	.short	0x0014


	//----- nvinfo : EIATTR_SW_WAR
	.align		4
.L_397:
        /*0064*/ 	.byte	0x04, 0x36
        /*0066*/ 	.short	(.L_399 - .L_398)
.L_398:
        /*0068*/ 	.word	0x00000008
.L_399:


//--------------------- .nv.info._Z7Div_V_VPKfS0_Pfi --------------------------
	.section	.nv.info._Z7Div_V_VPKfS0_Pfi,"",@"SHT_CUDA_INFO"
	.sectionflags	@""
	.align	4


	//----- nvinfo : EIATTR_CUDA_API_VERSION
	.align		4
        /*0000*/ 	.byte	0x04, 0x37
        /*0002*/ 	.short	(.L_401 - .L_400)
.L_400:
        /*0004*/ 	.word	0x00000082


	//----- nvinfo : EIATTR_KPARAM_INFO
	.align		4
.L_401:
        /*0008*/ 	.byte	0x04, 0x17
        /*000a*/ 	.short	(.L_403 - .L_402)
.L_402:
        /*000c*/ 	.word	0x00000000
        /*0010*/ 	.short	0x0003
        /*0012*/ 	.short	0x0018
        /*0014*/ 	.byte	0x00, 0xf0, 0x11, 0x00


	//----- nvinfo : EIATTR_KPARAM_INFO
	.align		4
.L_403:
        /*0018*/ 	.byte	0x04, 0x17
        /*001a*/ 	.short	(.L_405 - .L_404)
.L_404:
        /*001c*/ 	.word	0x00000000
        /*0020*/ 	.short	0x0002
        /*0022*/ 	.short	0x0010
        /*0024*/ 	.byte	0x00, 0xf5, 0x21, 0x00


	//----- nvinfo : EIATTR_KPARAM_INFO
	.align		4
.L_405:
        /*0028*/ 	.byte	0x04, 0x17
        /*002a*/ 	.short	(.L_407 - .L_406)
.L_406:
        /*002c*/ 	.word	0x00000000
        /*0030*/ 	.short	0x0001
        /*0032*/ 	.short	0x0008
        /*0034*/ 	.byte	0x00, 0xf5, 0x21, 0x00


	//----- nvinfo : EIATTR_KPARAM_INFO
	.align		4
.L_407:
        /*0038*/ 	.byte	0x04, 0x17
        /*003a*/ 	.short	(.L_409 - .L_408)
.L_408:
        /*003c*/ 	.word	0x00000000
        /*0040*/ 	.short	0x0000
        /*0042*/ 	.short	0x0000
        /*0044*/ 	.byte	0x00, 0xf5, 0x21, 0x00


	//----- nvinfo : EIATTR_SPARSE_MMA_MASK
	.align		4
.L_409:
        /*0048*/ 	.byte	0x03, 0x50
        /*004a*/ 	.short	0x0000


	//----- nvinfo : EIATTR_MAXREG_COUNT
	.align		4
        /*004c*/ 	.byte	0x03, 0x1b
        /*004e*/ 	.short	0x00ff


	//----- nvinfo : EIATTR_MERCURY_ISA_VERSION
	.align		4
        /*0050*/ 	.byte	0x03, 0x5f
        /*0052*/ 	.short	0x0101


	//----- nvinfo : EIATTR_VRC_CTA_INIT_COUNT
	.align		4
        /*0054*/ 	.byte	0x02, 0x4a
	.zero		1
	.zero		1


	//----- nvinfo : EIATTR_EXIT_INSTR_OFFSETS
	.align		4
        /*0058*/ 	.byte	0x04, 0x1c
        /*005a*/ 	.short	(.L_411 - .L_410)


	//   ....[0]....
.L_410:
        /*005c*/ 	.word	0x00000070


	//   ....[1]....
        /*0060*/ 	.word	0x000001f0


	//----- nvinfo : EIATTR_CRS_STACK_SIZE
	.align		4
.L_411:
        /*0064*/ 	.byte	0x04, 0x1e
        /*0066*/ 	.short	(.L_413 - .L_412)
.L_412:
        /*0068*/ 	.word	0x00000000


	//----- nvinfo : EIATTR_CBANK_PARAM_SIZE
	.align		4
.L_413:
        /*006c*/ 	.byte	0x03, 0x19
        /*006e*/ 	.short	0x001c


	//----- nvinfo : EIATTR_PARAM_CBANK
	.align		4
        /*0070*/ 	.byte	0x04, 0x0a
        /*0072*/ 	.short	(.L_415 - .L_414)
	.align		4
.L_414:
        /*0074*/ 	.word	index@(.nv.constant0._Z7Div_V_VPKfS0_Pfi)
        /*0078*/ 	.short	0x0380
        /*007a*/ 	.short	0x001c


	//----- nvinfo : EIATTR_SW_WAR
	.align		4
.L_415:
        /*007c*/ 	.byte	0x04, 0x36
        /*007e*/ 	.short	(.L_417 - .L_416)
.L_416:
        /*0080*/ 	.word	0x00000008
.L_417:


//--------------------- .nv.info._Z7Div_S_VfPKfPfi --------------------------
	.section	.nv.info._Z7Div_S_VfPKfPfi,"",@"SHT_CUDA_INFO"
	.sectionflags	@""
	.align	4


	//----- nvinfo : EIATTR_CUDA_API_VERSION
	.align		4
        /*0000*/ 	.byte	0x04, 0x37
        /*0002*/ 	.short	(.L_419 - .L_418)
.L_418:
        /*0004*/ 	.word	0x00000082


	//----- nvinfo : EIATTR_KPARAM_INFO
	.align		4
.L_419:
        /*0008*/ 	.byte	0x04, 0x17
        /*000a*/ 	.short	(.L_421 - .L_420)
.L_420:
        /*000c*/ 	.word	0x00000000
        /*0010*/ 	.short	0x0003
        /*0012*/ 	.short	0x0018
        /*0014*/ 	.byte	0x00, 0xf0, 0x11, 0x00


	//----- nvinfo : EIATTR_KPARAM_INFO
	.align		4
.L_421:
        /*0018*/ 	.byte	0x04, 0x17
        /*001a*/ 	.short	(.L_423 - .L_422)
.L_422:
        /*001c*/ 	.word	0x00000000
        /*0020*/ 	.short	0x0002
        /*0022*/ 	.short	0x0010
        /*0024*/ 	.byte	0x00, 0xf5, 0x21, 0x00


	//----- nvinfo : EIATTR_KPARAM_INFO
	.align		4
.L_423:
        /*0028*/ 	.byte	0x04, 0x17
        /*002a*/ 	.short	(.L_425 - .L_424)
.L_424:
        /*002c*/ 	.word	0x00000000
        /*0030*/ 	.short	0x0001
        /*0032*/ 	.short	0x0008
        /*0034*/ 	.byte	0x00, 0xf5, 0x21, 0x00


	//----- nvinfo : EIATTR_KPARAM_INFO
	.align		4
.L_425:
        /*0038*/ 	.byte	0x04, 0x17
        /*003a*/ 	.short	(.L_427 - .L_426)
.L_426:
        /*003c*/ 	.word	0x00000000
        /*0040*/ 	.short	0x0000
        /*0042*/ 	.short	0x0000
        /*0044*/ 	.byte	0x00, 0xf0, 0x11, 0x00


	//----- nvinfo : EIATTR_SPARSE_MMA_MASK
	.align		4
.L_427:
        /*0048*/ 	.byte	0x03, 0x50
        /*004a*/ 	.short	0x0000


	//----- nvinfo : EIATTR_MAXREG_COUNT
	.align		4
        /*004c*/ 	.byte	0x03, 0x1b
        /*004e*/ 	.short	0x00ff


	//----- nvinfo : EIATTR_MERCURY_ISA_VERSION
	.align		4
        /*0050*/ 	.byte	0x03, 0x5f
        /*0052*/ 	.short	0x0101


	//----- nvinfo : EIATTR_VRC_CTA_INIT_COUNT
	.align		4
        /*0054*/ 	.byte	0x02, 0x4a
	.zero		1
	.zero		1


	//----- nvinfo : EIATTR_EXIT_INSTR_OFFSETS
	.align		4
        /*0058*/ 	.byte	0x04, 0x1c
        /*005a*/ 	.short	(.L_429 - .L_428)


	//   ....[0]....
.L_428:
        /*005c*/ 	.word	0x00000070


	//   ....[1]....
        /*0060*/ 	.word	0x000001e0


	//----- nvinfo : EIATTR_CRS_STACK_SIZE
	.align		4
.L_429:
        /*0064*/ 	.byte	0x04, 0x1e
        /*0066*/ 	.short	(.L_431 - .L_430)
.L_430:
        /*0068*/ 	.word	0x00000000


	//----- nvinfo : EIATTR_CBANK_PARAM_SIZE
	.align		4
.L_431:
        /*006c*/ 	.byte	0x03, 0x19
        /*006e*/ 	.short	0x001c


	//----- nvinfo : EIATTR_PARAM_CBANK
	.align		4
        /*0070*/ 	.byte	0x04, 0x0a
        /*0072*/ 	.short	(.L_433 - .L_432)
	.align		4
.L_432:
        /*0074*/ 	.word	index@(.nv.constant0._Z7Div_S_VfPKfPfi)
        /*0078*/ 	.short	0x0380
        /*007a*/ 	.short	0x001c


	//----- nvinfo : EIATTR_SW_WAR
	.align		4
.L_433:
        /*007c*/ 	.byte	0x04, 0x36
        /*007e*/ 	.short	(.L_435 - .L_434)
.L_434:
        /*0080*/ 	.word	0x00000008
.L_435:


//--------------------- .nv.info._Z11Mul_Had_V_VPKfS0_Pfi --------------------------
	.section	.nv.info._Z11Mul_Had_V_VPKfS0_Pfi,"",@"SHT_CUDA_INFO"
	.sectionflags	@""
	.align	4


	//----- nvinfo : EIATTR_CUDA_API_VERSION
	.align		4
        /*0000*/ 	.byte	0x04, 0x37
        /*0002*/ 	.short	(.L_437 - .L_436)
.L_436:
        /*0004*/ 	.word	0x00000082


	//----- nvinfo : EIATTR_KPARAM_INFO
	.align		4
.L_437:
        /*0008*/ 	.byte	0x04, 0x17
        /*000a*/ 	.short	(.L_439 - .L_438)
.L_438:
        /*000c*/ 	.word	0x00000000
        /*0010*/ 	.short	0x0003
        /*0012*/ 	.short	0x0018
        /*0014*/ 	.byte	0x00, 0xf0, 0x11, 0x00


	//----- nvinfo : EIATTR_KPARAM_INFO
	.align		4
.L_439:
        /*0018*/ 	.byte	0x04, 0x17
        /*001a*/ 	.short	(.L_441 - .L_440)
.L_440:
        /*001c*/ 	.word	0x00000000
        /*0020*/ 	.short	0x0002
        /*0022*/ 	.short	0x0010
        /*0024*/ 	.byte	0x00, 0xf5, 0x21, 0x00


	//----- nvinfo : EIATTR_KPARAM_INFO
	.align		4
.L_441:
        /*0028*/ 	.byte	0x04, 0x17
        /*002a*/ 	.short	(.L_443 - .L_442)
.L_442:
        /*002c*/ 	.word	0x00000000
        /*0030*/ 	.short	0x0001
        /*0032*/ 	.short	0x0008
        /*0034*/ 	.byte	0x00, 0xf5, 0x21, 0x00


	//----- nvinfo : EIATTR_KPARAM_INFO
	.align		4
.L_443:
        /*0038*/ 	.byte	0x04, 0x17
        /*003a*/ 	.short	(.L_445 - .L_444)
.L_444:
        /*003c*/ 	.word	0x00000000
        /*0040*/ 	.short	0x0000
        /*0042*/ 	.short	0x0000
        /*0044*/ 	.byte	0x00, 0xf5, 0x21, 0x00


	//----- nvinfo : EIATTR_SPARSE_MMA_MASK
	.align		4
.L_445:
        /*0048*/ 	.byte	0x03, 0x50
        /*004a*/ 	.short	0x0000


	//----- nvinfo : EIATTR_MAXREG_COUNT
	.align		4
        /*004c*/ 	.byte	0x03, 0x1b
        /*004e*/ 	.short	0x00ff


	//----- nvinfo : EIATTR_MERCURY_ISA_VERSION
	.align		4
        /*0050*/ 	.byte	0x03, 0x5f
        /*0052*/ 	.short	0x0101


	//----- nvinfo : EIATTR_VRC_CTA_INIT_COUNT
	.align		4
        /*0054*/ 	.byte	0x02, 0x4a
	.zero		1
	.zero		1


	//----- nvinfo : EIATTR_EXIT_INSTR_OFFSETS
	.align		4
        /*0058*/ 	.byte	0x04, 0x1c
        /*005a*/ 	.short	(.L_447 - .L_446)


	//   ....[0]....
.L_446:
        /*005c*/ 	.word	0x00000070


	//   ....[1]....
        /*0060*/ 	.word	0x00000130


	//----- nvinfo : EIATTR_CBANK_PARAM_SIZE
	.align		4
.L_447:
        /*0064*/ 	.byte	0x03, 0x19
        /*0066*/ 	.short	0x001c


	//----- nvinfo : EIATTR_PARAM_CBANK
	.align		4
        /*0068*/ 	.byte	0x04, 0x0a
        /*006a*/ 	.short	(.L_449 - .L_448)
	.align		4
.L_448:
        /*006c*/ 	.word	index@(.nv.constant0._Z11Mul_Had_V_VPKfS0_Pfi)
        /*0070*/ 	.short	0x0380
        /*0072*/ 	.short	0x001c


	//----- nvinfo : EIATTR_SW_WAR
	.align		4
.L_449:
        /*0074*/ 	.byte	0x04, 0x36
        /*0076*/ 	.short	(.L_451 - .L_450)
.L_450:
        /*0078*/ 	.word	0x00000008
.L_451:


//--------------------- .nv.info._Z15Add_V_V_InPlacePKfiPfii --------------------------
	.section	.nv.info._Z15Add_V_V_InPlacePKfiPfii,"",@"SHT_CUDA_INFO"
	.sectionflags	@""
	.align	4


	//----- nvinfo : EIATTR_CUDA_API_VERSION
	.align		4
        /*0000*/ 	.byte	0x04, 0x37
        /*0002*/ 	.short	(.L_453 - .L_452)
.L_452:
        /*0004*/ 	.word	0x00000082


	//----- nvinfo : EIATTR_KPARAM_INFO
	.align		4
.L_453:
        /*0008*/ 	.byte	0x04, 0x17
        /*000a*/ 	.short	(.L_455 - .L_454)
.L_454:
        /*000c*/ 	.word	0x00000000
        /*0010*/ 	.short	0x0004
        /*0012*/ 	.short	0x001c
        /*0014*/ 	.byte	0x00, 0xf0, 0x11, 0x00


	//----- nvinfo : EIATTR_KPARAM_INFO
	.align		4
.L_455:
        /*0018*/ 	.byte	0x04, 0x17
        /*001a*/ 	.short	(.L_457 - .L_456)
.L_456:
        /*001c*/ 	.word	0x00000000
        /*0020*/ 	.short	0x0003
        /*0022*/ 	.short	0x0018
        /*0024*/ 	.byte	0x00, 0xf0, 0x11, 0x00


	//----- nvinfo : EIATTR_KPARAM_INFO
	.align		4
.L_457:
        /*0028*/ 	.byte	0x04, 0x17
        /*002a*/ 	.short	(.L_459 - .L_458)
.L_458:
        /*002c*/ 	.word	0x00000000
        /*0030*/ 	.short	0x0002
        /*0032*/ 	.short	0x0010
        /*0034*/ 	.byte	0x00, 0xf5, 0x21, 0x00


	//----- nvinfo : EIATTR_KPARAM_INFO
	.align		4
.L_459:
        /*0038*/ 	.byte	0x04, 0x17
        /*003a*/ 	.short	(.L_461 - .L_460)
.L_460:
        /*003c*/ 	.word	0x00000000
        /*0040*/ 	.short	0x0001
        /*0042*/ 	.short	0x0008
        /*0044*/ 	.byte	0x00, 0xf0, 0x11, 0x00


	//----- nvinfo : EIATTR_KPARAM_INFO
	.align		4
.L_461:
        /*0048*/ 	.byte	0x04, 0x17
        /*004a*/ 	.short	(.L_463 - .L_462)
.L_462:
        /*004c*/ 	.word	0x00000000
        /*0050*/ 	.short	0x0000
        /*0052*/ 	.short	0x0000
        /*0054*/ 	.byte	0x00, 0xf5, 0x21, 0x00


	//----- nvinfo : EIATTR_SPARSE_MMA_MASK
	.align		4
.L_463:
        /*0058*/ 	.byte	0x03, 0x50
        /*005a*/ 	.short	0x0000


	//----- nvinfo : EIATTR_MAXREG_COUNT
	.align		4
        /*005c*/ 	.byte	0x03, 0x1b
        /*005e*/ 	.short	0x00ff


	//----- nvinfo : EIATTR_MERCURY_ISA_VERSION
	.align		4
        /*0060*/ 	.byte	0x03, 0x5f
        /*0062*/ 	.short	0x0101


	//----- nvinfo : EIATTR_VRC_CTA_INIT_COUNT
	.align		4
        /*0064*/ 	.byte	0x02, 0x4a
	.zero		1
	.zero		1


	//----- nvinfo : EIATTR_EXIT_INSTR_OFFSETS
	.align		4
        /*0068*/ 	.byte	0x04, 0x1c
        /*006a*/ 	.short	(.L_465 - .L_464)


	//   ....[0]....
.L_464:
        /*006c*/ 	.word	0x00000070


	//   ....[1]....
        /*0070*/ 	.word	0x00000150


	//----- nvinfo : EIATTR_CBANK_PARAM_SIZE
	.align		4
.L_465:
        /*0074*/ 	.byte	0x03, 0x19
        /*0076*/ 	.short	0x0020


	//----- nvinfo : EIATTR_PARAM_CBANK
	.align		4
        /*0078*/ 	.byte	0x04, 0x0a
        /*007a*/ 	.short	(.L_467 - .L_466)
	.align		4
.L_466:
        /*007c*/ 	.word	index@(.nv.constant0._Z15Add_V_V_InPlacePKfiPfii)
        /*0080*/ 	.short	0x0380
        /*0082*/ 	.short	0x0020


	//----- nvinfo : EIATTR_SW_WAR
	.align		4
.L_467:
        /*0084*/ 	.byte	0x04, 0x36
        /*0086*/ 	.short	(.L_469 - .L_468)
.L_468:
        /*0088*/ 	.word	0x00000008
.L_469:


//--------------------- .nv.info._Z7Add_V_SPKffPfi --------------------------
	.section	.nv.info._Z7Add_V_SPKffPfi,"",@"SHT_CUDA_INFO"
	.sectionflags	@""
	.align	4


	//----- nvinfo : EIATTR_CUDA_API_VERSION
	.align		4
        /*0000*/ 	.byte	0x04, 0x37
        /*0002*/ 	.short	(.L_471 - .L_470)
.L_470:
        /*0004*/ 	.word	0x00000082


	//----- nvinfo : EIATTR_KPARAM_INFO
	.align		4
.L_471:
        /*0008*/ 	.byte	0x04, 0x17
        /*000a*/ 	.short	(.L_473 - .L_472)
.L_472:
        /*000c*/ 	.word	0x00000000
        /*0010*/ 	.short	0x0003
        /*0012*/ 	.short	0x0018
        /*0014*/ 	.byte	0x00, 0xf0, 0x11, 0x00


	//----- nvinfo : EIATTR_KPARAM_INFO
	.align		4
.L_473:
        /*0018*/ 	.byte	0x04, 0x17
        /*001a*/ 	.short	(.L_475 - .L_474)
.L_474:
        /*001c*/ 	.word	0x00000000
        /*0020*/ 	.short	0x0002
        /*0022*/ 	.short	0x0010
        /*0024*/ 	.byte	0x00, 0xf5, 0x21, 0x00


	//----- nvinfo : EIATTR_KPARAM_INFO
	.align		4
.L_475:
        /*0028*/ 	.byte	0x04, 0x17
        /*002a*/ 	.short	(.L_477 - .L_476)
.L_476:
        /*002c*/ 	.word	0x00000000
        /*0030*/ 	.short	0x0001
        /*0032*/ 	.short	0x0008
        /*0034*/ 	.byte	0x00, 0xf0, 0x11, 0x00


	//----- nvinfo : EIATTR_KPARAM_INFO
	.align		4
.L_477:
        /*0038*/ 	.byte	0x04, 0x17
        /*003a*/ 	.short	(.L_479 - .L_478)
.L_478:
        /*003c*/ 	.word	0x00000000
        /*0040*/ 	.short	0x0000
        /*0042*/ 	.short	0x0000
        /*0044*/ 	.byte	0x00, 0xf5, 0x21, 0x00


	//----- nvinfo : EIATTR_SPARSE_MMA_MASK
	.align		4
.L_479:
        /*0048*/ 	.byte	0x03, 0x50
        /*004a*/ 	.short	0x0000


	//----- nvinfo : EIATTR_MAXREG_COUNT
	.align		4
        /*004c*/ 	.byte	0x03, 0x1b
        /*004e*/ 	.short	0x00ff


	//----- nvinfo : EIATTR_MERCURY_ISA_VERSION
	.align		4
        /*0050*/ 	.byte	0x03, 0x5f
        /*0052*/ 	.short	0x0101


	//----- nvinfo : EIATTR_VRC_CTA_INIT_COUNT
	.align		4
        /*0054*/ 	.byte	0x02, 0x4a
	.zero		1
	.zero		1


	//----- nvinfo : EIATTR_EXIT_INSTR_OFFSETS
	.align		4
        /*0058*/ 	.byte	0x04, 0x1c
        /*005a*/ 	.short	(.L_481 - .L_480)


	//   ....[0]....
.L_480:
        /*005c*/ 	.word	0x00000070


	//   ....[1]....
        /*0060*/ 	.word	0x00000110


	//----- nvinfo : EIATTR_CBANK_PARAM_SIZE
	.align		4
.L_481:
        /*0064*/ 	.byte	0x03, 0x19
        /*0066*/ 	.short	0x001c


	//----- nvinfo : EIATTR_PARAM_CBANK
	.align		4
        /*0068*/ 	.byte	0x04, 0x0a
        /*006a*/ 	.short	(.L_483 - .L_482)
	.align		4
.L_482:
        /*006c*/ 	.word	index@(.nv.constant0._Z7Add_V_SPKffPfi)
        /*0070*/ 	.short	0x0380
        /*0072*/ 	.short	0x001c


	//----- nvinfo : EIATTR_SW_WAR
	.align		4
.L_483:
        /*0074*/ 	.byte	0x04, 0x36
        /*0076*/ 	.short	(.L_485 - .L_484)
.L_484:
        /*0078*/ 	.word	0x00000008
.L_485:


//--------------------- .nv.info._Z7Sub_S_VfPfS_i --------------------------
	.section	.nv.info._Z7Sub_S_VfPfS_i,"",@"SHT_CUDA_INFO"
	.sectionflags	@""
	.align	4


	//----- nvinfo : EIATTR_CUDA_API_VERSION
	.align		4
        /*0000*/ 	.byte	0x04, 0x37
        /*0002*/ 	.short	(.L_487 - .L_486)
.L_486:
        /*0004*/ 	.word	0x00000082


	//----- nvinfo : EIATTR_KPARAM_INFO
	.align		4
.L_487:
        /*0008*/ 	.byte	0x04, 0x17
        /*000a*/ 	.short	(.L_489 - .L_488)
.L_488:
        /*000c*/ 	.word	0x00000000
        /*0010*/ 	.short	0x0003
        /*0012*/ 	.short	0x0018
        /*0014*/ 	.byte	0x00, 0xf0, 0x11, 0x00


	//----- nvinfo : EIATTR_KPARAM_INFO
	.align		4
.L_489:
        /*0018*/ 	.byte	0x04, 0x17
        /*001a*/ 	.short	(.L_491 - .L_490)
.L_490:
        /*001c*/ 	.word	0x00000000
        /*0020*/ 	.short	0x0002
        /*0022*/ 	.short	0x0010
        /*0024*/ 	.byte	0x00, 0xf5, 0x21, 0x00


	//----- nvinfo : EIATTR_KPARAM_INFO
	.align		4
.L_491:
        /*0028*/ 	.byte	0x04, 0x17
        /*002a*/ 	.short	(.L_493 - .L_492)
.L_492:
        /*002c*/ 	.word	0x00000000
        /*0030*/ 	.short	0x0001
        /*0032*/ 	.short	0x0008
        /*0034*/ 	.byte	0x00, 0xf5, 0x21, 0x00


	//----- nvinfo : EIATTR_KPARAM_INFO
	.align		4
.L_493:
        /*0038*/ 	.byte	0x04, 0x17
        /*003a*/ 	.short	(.L_495 - .L_494)
.L_494:
        /*003c*/ 	.word	0x00000000
        /*0040*/ 	.short	0x0000
        /*0042*/ 	.short	0x0000
        /*0044*/ 	.byte	0x00, 0xf0, 0x11, 0x00


	//----- nvinfo : EIATTR_SPARSE_MMA_MASK
	.align		4
.L_495:
        /*0048*/ 	.byte	0x03, 0x50
        /*004a*/ 	.short	0x0000


	//----- nvinfo : EIATTR_MAXREG_COUNT
	.align		4
        /*004c*/ 	.byte	0x03, 0x1b
        /*004e*/ 	.short	0x00ff


	//----- nvinfo : EIATTR_MERCURY_ISA_VERSION
	.align		4
        /*0050*/ 	.byte	0x03, 0x5f
        /*0052*/ 	.short	0x0101


	//----- nvinfo : EIATTR_VRC_CTA_INIT_COUNT
	.align		4
        /*0054*/ 	.byte	0x02, 0x4a
	.zero		1
	.zero		1


	//----- nvinfo : EIATTR_EXIT_INSTR_OFFSETS
	.align		4
        /*0058*/ 	.byte	0x04, 0x1c
        /*005a*/ 	.short	(.L_497 - .L_496)


	//   ....[0]....
.L_496:
        /*005c*/ 	.word	0x00000070


	//   ....[1]....
        /*0060*/ 	.word	0x00000110


	//----- nvinfo : EIATTR_CBANK_PARAM_SIZE
	.align		4
.L_497:
        /*0064*/ 	.byte	0x03, 0x19
        /*0066*/ 	.short	0x001c


	//----- nvinfo : EIATTR_PARAM_CBANK
	.align		4
        /*0068*/ 	.byte	0x04, 0x0a
        /*006a*/ 	.short	(.L_499 - .L_498)
	.align		4
.L_498:
        /*006c*/ 	.word	index@(.nv.constant0._Z7Sub_S_VfPfS_i)
        /*0070*/ 	.short	0x0380
        /*0072*/ 	.short	0x001c


	//----- nvinfo : EIATTR_SW_WAR
	.align		4
.L_499:
        /*0074*/ 	.byte	0x04, 0x36
        /*0076*/ 	.short	(.L_501 - .L_500)
.L_500:
        /*0078*/ 	.word	0x00000008
.L_501:


//--------------------- .nv.info._Z7Sub_V_SPKffPfi --------------------------
	.section	.nv.info._Z7Sub_V_SPKffPfi,"",@"SHT_CUDA_INFO"
	.sectionflags	@""
	.align	4


	//----- nvinfo : EIATTR_CUDA_API_VERSION
	.align		4
        /*0000*/ 	.byte	0x04, 0x37
        /*0002*/ 	.short	(.L_503 - .L_502)
.L_502:
        /*0004*/ 	.word	0x00000082


	//----- nvinfo : EIATTR_KPARAM_INFO
	.align		4
.L_503:
        /*0008*/ 	.byte	0x04, 0x17
        /*000a*/ 	.short	(.L_505 - .L_504)
.L_504:
        /*000c*/ 	.word	0x00000000
        /*0010*/ 	.short	0x0003
        /*0012*/ 	.short	0x0018
        /*0014*/ 	.byte	0x00, 0xf0, 0x11, 0x00


	//----- nvinfo : EIATTR_KPARAM_INFO
	.align		4
.L_505:
        /*0018*/ 	.byte	0x04, 0x17
        /*001a*/ 	.short	(.L_507 - .L_506)
.L_506:
        /*001c*/ 	.word	0x00000000
        /*0020*/ 	.short	0x0002
        /*0022*/ 	.short	0x0010
        /*0024*/ 	.byte	0x00, 0xf5, 0x21, 0x00


	//----- nvinfo : EIATTR_KPARAM_INFO
	.align		4
.L_507:
        /*0028*/ 	.byte	0x04, 0x17
        /*002a*/ 	.short	(.L_509 - .L_508)
.L_508:
        /*002c*/ 	.word	0x00000000
        /*0030*/ 	.short	0x0001
        /*0032*/ 	.short	0x0008
        /*0034*/ 	.byte	0x00, 0xf0, 0x11, 0x00


	//----- nvinfo : EIATTR_KPARAM_INFO
	.align		4
.L_509:
        /*0038*/ 	.byte	0x04, 0x17
        /*003a*/ 	.short	(.L_511 - .L_510)
.L_510:
        /*003c*/ 	.word	0x00000000
        /*0040*/ 	.short	0x0000
        /*0042*/ 	.short	0x0000
        /*0044*/ 	.byte	0x00, 0xf5, 0x21, 0x00


	//----- nvinfo : EIATTR_SPARSE_MMA_MASK
	.align		4
.L_511:
        /*0048*/ 	.byte	0x03, 0x50
        /*004a*/ 	.short	0x0000


	//----- nvinfo : EIATTR_MAXREG_COUNT
	.align		4
        /*004c*/ 	.byte	0x03, 0x1b
        /*004e*/ 	.short	0x00ff


	//----- nvinfo : EIATTR_MERCURY_ISA_VERSION
	.align		4
        /*0050*/ 	.byte	0x03, 0x5f
        /*0052*/ 	.short	0x0101


	//----- nvinfo : EIATTR_VRC_CTA_INIT_COUNT
	.align		4
        /*0054*/ 	.byte	0x02, 0x4a
	.zero		1
	.zero		1


	//----- nvinfo : EIATTR_EXIT_INSTR_OFFSETS
	.align		4
        /*0058*/ 	.byte	0x04, 0x1c
        /*005a*/ 	.short	(.L_513 - .L_512)


	//   ....[0]....
.L_512:
        /*005c*/ 	.word	0x00000070


	//   ....[1]....
        /*0060*/ 	.word	0x00000110


	//----- nvinfo : EIATTR_CBANK_PARAM_SIZE
	.align		4
.L_513:
        /*0064*/ 	.byte	0x03, 0x19
        /*0066*/ 	.short	0x001c


	//----- nvinfo : EIATTR_PARAM_CBANK
	.align		4
        /*0068*/ 	.byte	0x04, 0x0a
        /*006a*/ 	.short	(.L_515 - .L_514)
	.align		4
.L_514:
        /*006c*/ 	.word	index@(.nv.constant0._Z7Sub_V_SPKffPfi)
        /*0070*/ 	.short	0x0380
        /*0072*/ 	.short	0x001c


	//----- nvinfo : EIATTR_SW_WAR
	.align		4
.L_515:
        /*0074*/ 	.byte	0x04, 0x36
        /*0076*/ 	.short	(.L_517 - .L_516)
.L_516:
        /*0078*/ 	.word	0x00000008
.L_517:


//--------------------- .nv.callgraph             --------------------------
	.section	.nv.callgraph,"",@"SHT_CUDA_CALLGRAPH"
	.align	4
	.sectionentsize	8
	.align		4
        /*0000*/ 	.word	0x00000000
	.align		4
        /*0004*/ 	.word	0xffffffff
	.align		4
        /*0008*/ 	.word	0x00000000
	.align		4
        /*000c*/ 	.word	0xfffffffe
	.align		4
        /*0010*/ 	.word	0x00000000
	.align		4
        /*0014*/ 	.word	0xfffffffd
	.align		4
        /*0018*/ 	.word	0x00000000
	.align		4
        /*001c*/ 	.word	0xfffffffc


//--------------------- .nv.constant4             --------------------------
	.section	.nv.constant4,"a",@progbits
	.align	8
	.align		8
.nv.constant4:
        /*0000*/ 	.dword	precalc_xorwow_matrix
	.align		8
        /*0008*/ 	.dword	precalc_xorwow_offset_matrix
	.align		8
        /*0010*/ 	.dword	mrg32k3aM1
	.align		8
        /*0018*/ 	.dword	mrg32k3aM2
	.align		8
        /*0020*/ 	.dword	mrg32k3aM1SubSeq
	.align		8
        /*0028*/ 	.dword	mrg32k3aM2SubSeq
	.align		8
        /*0030*/ 	.dword	mrg32k3aM1Seq
	.align		8
        /*0038*/ 	.dword	mrg32k3aM2Seq
	.align		8
        /*0040*/ 	.dword	randomStates


//--------------------- .nv.constant3             --------------------------
	.section	.nv.constant3,"a",@progbits
	.align	8
.nv.constant3:
	.type		__cr_lgamma_table,@object
	.size		__cr_lgamma_table,(.L_8 - __cr_lgamma_table)
__cr_lgamma_table:
        /*0000*/ 	.byte	0x00, 0x00, 0x00, 0x00, 0x00, 0x00, 0x00, 0x00, 0x00, 0x00, 0x00, 0x00, 0x00, 0x00, 0x00, 0x00
        /*0010*/ 	.byte	0xef, 0x39, 0xfa, 0xfe, 0x42, 0x2e, 0xe6, 0x3f, 0x02, 0x20, 0x2a, 0xfa, 0x0b, 0xab, 0xfc, 0x3f
        /*0020*/ 	.byte	0xf9, 0x2c, 0x92, 0x7c, 0xa7, 0x6c, 0x09, 0x40, 0xc9, 0x79, 0x44, 0x3c, 0x64, 0x26, 0x13, 0x40
        /*0030*/ 	.byte	0xca, 0x01, 0xcf, 0x3a, 0x27, 0x51, 0x1a, 0x40, 0x30, 0xcc, 0x2d, 0xf3, 0xe1, 0x0c, 0x21, 0x40
        /*0040*/ 	.byte	0x0d, 0xb7, 0xfc, 0x82, 0x8e, 0x35, 0x25, 0x40
.L_8:


//--------------------- .text._Z25FillWithProbabilityMask_VPffi --------------------------
	.section	.text._Z25FillWithProbabilityMask_VPffi,"ax",@progbits
	.align	128
        .global         _Z25FillWithProbabilityMask_VPffi
        .type           _Z25FillWithProbabilityMask_VPffi,@function
        .size           _Z25FillWithProbabilityMask_VPffi,(.L_x_125 - _Z25FillWithProbabilityMask_VPffi)
        .other          _Z25FillWithProbabilityMask_VPffi,@"STO_CUDA_ENTRY STV_DEFAULT"
_Z25FillWithProbabilityMask_VPffi:
.text._Z25FillWithProbabilityMask_VPffi:
[----:B------:R-:W-:Y:S01]  /*0000*/  LDC R1, c[0x0][0x37c] ;  /* 0x0000df00ff017b82 */ /* 0x000fe20000000800 */
[----:B------:R-:W0:Y:S07]  /*0010*/  S2R R11, SR_TID.X ;  /* 0x00000000000b7919 */ /* 0x000e2e0000002100 */
[----:B------:R-:W0:Y:S01]  /*0020*/  S2UR UR4, SR_CTAID.X ;  /* 0x00000000000479c3 */ /* 0x000e220000002500 */
[----:B------:R-:W1:Y:S07]  /*0030*/  LDCU UR5, c[0x0][0x38c] ;  /* 0x00007180ff0577ac */ /* 0x000e6e0008000800 */
[----:B------:R-:W0:Y:S02]  /*0040*/  LDC R0, c[0x0][0x360] ;  /* 0x0000d800ff007b82 */ /* 0x000e240000000800 */
[----:B0-----:R-:W-:-:S05]  /*0050*/  IMAD R11, R0, UR4, R11 ;  /* 0x00000004000b7c24 */ /* 0x001fca000f8e020b */
[----:B-1----:R-:W-:-:S13]  /*0060*/  ISETP.GE.AND P0, PT, R11, UR5, PT ;  /* 0x000000050b007c0c */ /* 0x002fda000bf06270 */
[----:B------:R-:W-:Y:S05]  /*0070*/  @P0 EXIT ;  /* 0x000000000000094d */ /* 0x000fea0003800000 */
[----:B------:R-:W0:Y:S01]  /*0080*/  LDC.64 R2, c[0x4][0x40] ;  /* 0x01001000ff027b82 */ /* 0x000e220000000a00 */
[----:B------:R-:W-:Y:S01]  /*0090*/  SHF.R.S32.HI R0, RZ, 0x1f, R11 ;  /* 0x0000001fff007819 */ /* 0x000fe2000001140b */
[----:B------:R-:W1:Y:S03]  /*00a0*/  LDCU.64 UR4, c[0x0][0x358] ;  /* 0x00006b00ff0477ac */ /* 0x000e660008000a00 */
[----:B------:R-:W-:Y:S01]  /*00b0*/  LEA.HI R0, R0, R11, RZ, 0x8 ;  /* 0x0000000b00007211 */ /* 0x000fe200078f40ff */
[----:B------:R-:W2:Y:S02]  /*00c0*/  LDCU UR6, c[0x0][0x388] ;  /* 0x00007100ff0677ac */ /* 0x000ea40008000800 */
[----:B------:R-:W3:Y:S01]  /*00d0*/  LDC.64 R8, c[0x0][0x380] ;  /* 0x0000e000ff087b82 */ /* 0x000ee20000000a00 */
[----:B------:R-:W-:-:S05]  /*00e0*/  LOP3.LUT R0, R0, 0xffffff00, RZ, 0xc0, !PT ;  /* 0xffffff0000007812 */ /* 0x000fca00078ec0ff */
[----:B------:R-:W-:-:S04]  /*00f0*/  IMAD.IADD R5, R11, 0x1, -R0 ;  /* 0x000000010b057824 */ /* 0x000fc800078e0a00 */
[----:B0-----:R-:W-:-:S05]  /*0100*/  IMAD.WIDE R2, R5, 0x30, R2 ;  /* 0x0000003005027825 */ /* 0x001fca00078e0202 */
[----:B-1----:R-:W4:Y:S04]  /*0110*/  LDG.E.64 R12, desc[UR4][R2.64] ;  /* 0x00000004020c7981 */ /* 0x002f28000c1e1b00 */
[----:B------:R-:W5:Y:S04]  /*0120*/  LDG.E.64 R4, desc[UR4][R2.64+0x10] ;  /* 0x0000100402047981 */ /* 0x000f68000c1e1b00 */
[----:B------:R-:W2:Y:S01]  /*0130*/  LDG.E.64 R6, desc[UR4][R2.64+0x8] ;  /* 0x0000080402067981 */ /* 0x000ea2000c1e1b00 */
[----:B---3--:R-:W-:Y:S01]  /*0140*/  IMAD.WIDE R8, R11, 0x4, R8 ;  /* 0x000000040b087825 */ /* 0x008fe200078e0208 */
[----:B----4-:R-:W-:-:S04]  /*0150*/  SHF.R.U32.HI R0, RZ, 0x2, R13 ;  /* 0x00000002ff007819 */ /* 0x010fc8000001160d */
[----:B------:R-:W-:Y:S01]  /*0160*/  LOP3.LUT R0, R0, R13, RZ, 0x3c, !PT ;  /* 0x0000000d00007212 */ /* 0x000fe200078e3cff */
[----:B-----5:R-:W-:Y:S02]  /*0170*/  IMAD.SHL.U32 R13, R5, 0x10, RZ ;  /* 0x00000010050d7824 */ /* 0x020fe400078e00ff */
[----:B------:R-:W-:Y:S01]  /*0180*/  IMAD.MOV.U32 R14, RZ, RZ, R5 ;  /* 0x000000ffff0e7224 */ /* 0x000fe200078e0005 */
[----:B--2---:R-:W-:Y:S01]  /*0190*/  MOV R11, R6 ;  /* 0x00000006000b7202 */ /* 0x004fe20000000f00 */
[----:B------:R-:W-:-:S05]  /*01a0*/  IMAD.SHL.U32 R10, R0, 0x2, RZ ;  /* 0x00000002000a7824 */ /* 0x000fca00078e00ff */
[----:B------:R-:W-:Y:S01]  /*01b0*/  LOP3.LUT R0, R0, R10, R13, 0x96, !PT ;  /* 0x0000000a00007212 */ /* 0x000fe200078e960d */
[----:B------:R-:W-:Y:S01]  /*01c0*/  IMAD.MOV.U32 R13, RZ, RZ, 0x2f800000 ;  /* 0x2f800000ff0d7424 */ /* 0x000fe200078e00ff */
[----:B------:R-:W-:Y:S01]  /*01d0*/  IADD3 R10, PT, PT, R12, 0x587c5, RZ ;  /* 0x000587c50c0a7810 */ /* 0x000fe20007ffe0ff */
[----:B------:R-:W-:Y:S01]  /*01e0*/  IMAD.MOV.U32 R12, RZ, RZ, R7 ;  /* 0x000000ffff0c7224 */ /* 0x000fe200078e0007 */
[----:B------:R-:W-:-:S03]  /*01f0*/  LOP3.LUT R15, R0, R5, RZ, 0x3c, !PT ;  /* 0x00000005000f7212 */ /* 0x000fc600078e3cff */
[----:B------:R-:W-:Y:S02]  /*0200*/  STG.E.64 desc[UR4][R2.64], R10 ;  /* 0x0000000a02007986 */ /* 0x000fe4000c101b04 */
[----:B------:R-:W-:Y:S02]  /*0210*/  IMAD.IADD R0, R15, 0x1, R10 ;  /* 0x000000010f007824 */ /* 0x000fe400078e020a */
[----:B------:R-:W-:Y:S03]  /*0220*/  STG.E.64 desc[UR4][R2.64+0x10], R14 ;  /* 0x0000100e02007986 */ /* 0x000fe6000c101b04 */
[----:B------:R-:W-:-:S05]  /*0230*/  I2FP.F32.U32 R0, R0 ;  /* 0x0000000000007245 */ /* 0x000fca0000201000 */
[----:B------:R-:W-:Y:S01]  /*0240*/  FFMA R0, R0, R13, 1.1641532182693481445e-10 ;  /* 0x2f00000000007423 */ /* 0x000fe2000000000d */
[----:B------:R-:W-:-:S04]  /*0250*/  MOV R13, R4 ;  /* 0x00000004000d7202 */ /* 0x000fc80000000f00 */
[----:B------:R-:W-:Y:S01]  /*0260*/  FSET.BF.LT.AND R5, R0, UR6, PT ;  /* 0x0000000600057c0a */ /* 0x000fe2000b801000 */
[----:B------:R-:W-:Y:S04]  /*0270*/  STG.E.64 desc[UR4][R2.64+0x8], R12 ;  /* 0x0000080c02007986 */ /* 0x000fe8000c101b04 */
[----:B------:R-:W-:Y:S01]  /*0280*/  STG.E desc[UR4][R8.64], R5 ;  /* 0x0000000508007986 */ /* 0x000fe2000c101904 */
[----:B------:R-:W-:Y:S05]  /*0290*/  EXIT ;  /* 0x000000000000794d */ /* 0x000fea0003800000 */
.L_x_0:
[----:B------:R-:W-:-:S00]  /*02a0*/  BRA `(.L_x_0) ;  /* 0xfffffffc00fc7947 */ /* 0x000fc0000383ffff */
[----:B------:R-:W-:-:S00]  /*02b0*/  NOP ;  /* 0x0000000000007918 */ /* 0x000fc00000000000 */
        /* <DEDUP_REMOVED lines=12> */
.L_x_125:


//--------------------- .text._Z22InitialiseRandomStatesi --------------------------
	.section	.text._Z22InitialiseRandomStatesi,"ax",@progbits
	.align	128
        .global         _Z22InitialiseRandomStatesi
        .type           _Z22InitialiseRandomStatesi,@function
        .size           _Z22InitialiseRandomStatesi,(.L_x_126 - _Z22InitialiseRandomStatesi)
        .other          _Z22InitialiseRandomStatesi,@"STO_CUDA_ENTRY STV_DEFAULT"
_Z22InitialiseRandomStatesi:
.text._Z22InitialiseRandomStatesi:
[----:B------:R-:W-:Y:S01]  /*0000*/  LDC R1, c[0x0][0x37c] ;  /* 0x0000df00ff017b82 */ /* 0x000fe20000000800 */
[----:B------:R-:W0:Y:S07]  /*0010*/  S2R R13, SR_TID.X ;  /* 0x00000000000d7919 */ /* 0x000e2e0000002100 */
[----:B------:R-:W0:Y:S08]  /*0020*/  S2UR UR4, SR_CTAID.X ;  /* 0x00000000000479c3 */ /* 0x000e300000002500 */
[----:B------:R-:W0:Y:S02]  /*0030*/  LDC R0, c[0x0][0x360] ;  /* 0x0000d800ff007b82 */ /* 0x000e240000000800 */
[----:B0-----:R-:W-:-:S05]  /*0040*/  IMAD R13, R0, UR4, R13 ;  /* 0x00000004000d7c24 */ /* 0x001fca000f8e020d */
[----:B------:R-:W-:-:S13]  /*0050*/  ISETP.GT.AND P0, PT, R13, 0xff, PT ;  /* 0x000000ff0d00780c */ /* 0x000fda0003f04270 */
[----:B------:R-:W-:Y:S05]  /*0060*/  @P0 EXIT ;  /* 0x000000000000094d */ /* 0x000fea0003800000 */
[----:B------:R-:W0:Y:S01]  /*0070*/  LDCU UR4, c[0x0][0x380] ;  /* 0x00007000ff0477ac */ /* 0x000e220008000800 */
[----:B------:R-:W1:Y:S01]  /*0080*/  LDC.64 R6, c[0x4][0x40] ;  /* 0x01001000ff067b82 */ /* 0x000e620000000a00 */
[----:B------:R-:W-:Y:S01]  /*0090*/  IMAD.MOV.U32 R3, RZ, RZ, -0x266e14b1 ;  /* 0xd991eb4fff037424 */ /* 0x000fe200078e00ff */
[----:B------:R-:W-:Y:S01]  /*00a0*/  BSSY.RECONVERGENT B0, `(.L_x_1) ;  /* 0x00000e3000007945 */ /* 0x000fe20003800200 */
[C---:B0-----:R-:W-:Y:S01]  /*00b0*/  VIADD R2, R13.reuse, UR4 ;  /* 0x000000040d027c36 */ /* 0x041fe20008000000 */
[----:B------:R-:W0:Y:S04]  /*00c0*/  LDCU.64 UR4, c[0x0][0x358] ;  /* 0x00006b00ff0477ac */ /* 0x000e280008000a00 */
[C---:B------:R-:W-:Y:S02]  /*00d0*/  LOP3.LUT R0, R2.reuse, 0xaad26b49, RZ, 0x3c, !PT ;  /* 0xaad26b4902007812 */ /* 0x040fe400078e3cff */
[----:B------:R-:W-:Y:S01]  /*00e0*/  ISETP.GT.AND P0, PT, R2, -0x1, PT ;  /* 0xffffffff0200780c */ /* 0x000fe20003f04270 */
[----:B-1----:R-:W-:-:S03]  /*00f0*/  IMAD.WIDE R6, R13, 0x30, R6 ;  /* 0x000000300d067825 */ /* 0x002fc600078e0206 */
[----:B------:R-:W-:Y:S01]  /*0100*/  SEL R3, R3, 0x8bf16996, P0 ;  /* 0x8bf1699603037807 */ /* 0x000fe20000000000 */
[----:B------:R-:W-:Y:S01]  /*0110*/  IMAD R0, R0, 0x4182bed5, RZ ;  /* 0x4182bed500007824 */ /* 0x000fe200078e02ff */
[----:B------:R-:W-:Y:S02]  /*0120*/  ISETP.NE.AND P0, PT, R13, RZ, PT ;  /* 0x000000ff0d00720c */ /* 0x000fe40003f05270 */
[C---:B------:R-:W-:Y:S01]  /*0130*/  LOP3.LUT R10, R3.reuse, 0x5491333, RZ, 0x3c, !PT ;  /* 0x05491333030a7812 */ /* 0x040fe200078e3cff */
[C---:B------:R-:W-:Y:S01]  /*0140*/  VIADD R5, R0.reuse, 0x75bcd15 ;  /* 0x075bcd1500057836 */ /* 0x040fe20000000000 */
[C---:B------:R-:W-:Y:S01]  /*0150*/  IADD3 R4, PT, PT, R3.reuse, 0x64f0c9, R0 ;  /* 0x0064f0c903047810 */ /* 0x040fe20007ffe000 */
[C---:B------:R-:W-:Y:S01]  /*0160*/  VIADD R11, R0.reuse, 0x583f19 ;  /* 0x00583f19000b7836 */ /* 0x040fe20000000000 */
[----:B------:R-:W-:Y:S01]  /*0170*/  LOP3.LUT R8, R0, 0x159a55e5, RZ, 0x3c, !PT ;  /* 0x159a55e500087812 */ /* 0x000fe200078e3cff */
[----:B------:R-:W-:Y:S02]  /*0180*/  VIADD R9, R3, 0x1f123bb5 ;  /* 0x1f123bb503097836 */ /* 0x000fe40000000000 */
[----:B0-----:R0:W-:Y:S04]  /*0190*/  STG.E.64 desc[UR4][R6.64], R4 ;  /* 0x0000000406007986 */ /* 0x0011e8000c101b04 */
[----:B------:R0:W-:Y:S04]  /*01a0*/  STG.E.64 desc[UR4][R6.64+0x8], R8 ;  /* 0x0000080806007986 */ /* 0x0001e8000c101b04 */
[----:B------:R0:W-:Y:S01]  /*01b0*/  STG.E.64 desc[UR4][R6.64+0x10], R10 ;  /* 0x0000100a06007986 */ /* 0x0001e2000c101b04 */
[----:B------:R-:W-:Y:S05]  /*01c0*/  @!P0 BRA `(.L_x_2) ;  /* 0x0000000c00408947 */ /* 0x000fea0003800000 */
[----:B------:R-:W-:Y:S01]  /*01d0*/  SHF.R.S32.HI R0, RZ, 0x1f, R13 ;  /* 0x0000001fff007819 */ /* 0x000fe2000001140d */
[----:B------:R-:W-:-:S07]  /*01e0*/  IMAD.MOV.U32 R12, RZ, RZ, RZ ;  /* 0x000000ffff0c7224 */ /* 0x000fce00078e00ff */
.L_x_8:
[----:B-1----:R-:W-:Y:S01]  /*01f0*/  LOP3.LUT R2, R13, 0x3, RZ, 0xc0, !PT ;  /* 0x000000030d027812 */ /* 0x002fe200078ec0ff */
[----:B------:R-:W-:Y:S03]  /*0200*/  BSSY.RECONVERGENT B1, `(.L_x_3) ;  /* 0x00000c6000017945 */ /* 0x000fe60003800200 */
[----:B------:R-:W-:-:S04]  /*0210*/  ISETP.NE.U32.AND P0, PT, R2, RZ, PT ;  /* 0x000000ff0200720c */ /* 0x000fc80003f05070 */
[----:B------:R-:W-:-:S13]  /*0220*/  ISETP.NE.AND.EX P0, PT, RZ, RZ, PT, P0 ;  /* 0x000000ffff00720c */ /* 0x000fda0003f05300 */
[----:B------:R-:W-:Y:S05]  /*0230*/  @!P0 BRA `(.L_x_4) ;  /* 0x0000000c00088947 */ /* 0x000fea0003800000 */
[----:B0-----:R-:W0:Y:S01]  /*0240*/  LDC.64 R8, c[0x4][RZ] ;  /* 0x01000000ff087b82 */ /* 0x001e220000000a00 */
[----:B------:R-:W-:Y:S02]  /*0250*/  IMAD.MOV.U32 R14, RZ, RZ, RZ ;  /* 0x000000ffff0e7224 */ /* 0x000fe400078e00ff */
[----:B0-----:R-:W-:-:S07]  /*0260*/  IMAD.WIDE.U32 R8, R12, 0xc80, R8 ;  /* 0x00000c800c087825 */ /* 0x001fce00078e0008 */
.L_x_7:
[----:B-1----:R-:W-:Y:S01]  /*0270*/  IMAD.MOV.U32 R15, RZ, RZ, RZ ;  /* 0x000000ffff0f7224 */ /* 0x002fe200078e00ff */
[----:B------:R-:W-:Y:S01]  /*0280*/  CS2R R2, SRZ ;  /* 0x0000000000027805 */ /* 0x000fe2000001ff00 */
[----:B------:R-:W-:Y:S01]  /*0290*/  IMAD.MOV.U32 R17, RZ, RZ, RZ ;  /* 0x000000ffff117224 */ /* 0x000fe200078e00ff */
[----:B------:R-:W-:-:S07]  /*02a0*/  CS2R R4, SRZ ;  /* 0x0000000000047805 */ /* 0x000fce000001ff00 */
.L_x_6:
[----:B------:R-:W-:-:S05]  /*02b0*/  IMAD.WIDE.U32 R10, R17, 0x4, R6 ;  /* 0x00000004110a7825 */ /* 0x000fca00078e0006 */
[----:B------:R0:W5:Y:S01]  /*02c0*/  LDG.E R16, desc[UR4][R10.64+0x4] ;  /* 0x000004040a107981 */ /* 0x000162000c1e1900 */
[----:B------:R-:W-:-:S07]  /*02d0*/  IMAD.MOV.U32 R19, RZ, RZ, RZ ;  /* 0x000000ffff137224 */ /* 0x000fce00078e00ff */
.L_x_5:
[----:B-----5:R-:W-:Y:S01]  /*02e0*/  SHF.R.U32.HI R24, RZ, R19, R16 ;  /* 0x00000013ff187219 */ /* 0x020fe20000011610 */
[----:B0-----:R-:W-:-:S03]  /*02f0*/  IMAD.SHL.U32 R10, R17, 0x20, RZ ;  /* 0x00000020110a7824 */ /* 0x001fc600078e00ff */
[----:B------:R-:W-:Y:S01]  /*0300*/  LOP3.LUT R11, R24, 0x1, RZ, 0xc0, !PT ;  /* 0x00000001180b7812 */ /* 0x000fe200078ec0ff */
[----:B------:R-:W-:-:S03]  /*0310*/  IMAD.IADD R10, R10, 0x1, R19 ;  /* 0x000000010a0a7824 */ /* 0x000fc600078e0213 */
[----:B------:R-:W-:Y:S01]  /*0320*/  ISETP.NE.U32.AND P0, PT, R11, 0x1, PT ;  /* 0x000000010b00780c */ /* 0x000fe20003f05070 */
[----:B------:R-:W-:-:S03]  /*0330*/  IMAD R11, R10, 0x5, RZ ;  /* 0x000000050a0b7824 */ /* 0x000fc600078e02ff */
[----:B------:R-:W-:Y:S01]  /*0340*/  R2P PR, R24, 0x7e ;  /* 0x0000007e18007804 */ /* 0x000fe20000000000 */
[----:B------:R-:W-:-:S08]  /*0350*/  IMAD.WIDE.U32 R10, R11, 0x4, R8 ;  /* 0x000000040b0a7825 */ /* 0x000fd000078e0008 */
[----:B------:R-:W2:Y:S04]  /*0360*/  @!P0 LDG.E R18, desc[UR4][R10.64] ;  /* 0x000000040a128981 */ /* 0x000ea8000c1e1900 */
[----:B------:R-:W3:Y:S04]  /*0370*/  @!P0 LDG.E R20, desc[UR4][R10.64+0x10] ;  /* 0x000010040a148981 */ /* 0x000ee8000c1e1900 */
[----:B------:R-:W4:Y:S04]  /*0380*/  @P1 LDG.E R22, desc[UR4][R10.64+0x14] ;  /* 0x000014040a161981 */ /* 0x000f28000c1e1900 */
[----:B------:R-:W4:Y:S04]  /*0390*/  @P2 LDG.E R26, desc[UR4][R10.64+0x28] ;  /* 0x000028040a1a2981 */ /* 0x000f28000c1e1900 */
[----:B------:R-:W4:Y:S04]  /*03a0*/  @!P0 LDG.E R21, desc[UR4][R10.64+0x4] ;  /* 0x000004040a158981 */ /* 0x000f28000c1e1900 */
[----:B------:R-:W4:Y:S04]  /*03b0*/  @!P0 LDG.E R23, desc[UR4][R10.64+0xc] ;  /* 0x00000c040a178981 */ /* 0x000f28000c1e1900 */
[----:B------:R-:W4:Y:S04]  /*03c0*/  @P1 LDG.E R25, desc[UR4][R10.64+0x18] ;  /* 0x000018040a191981 */ /* 0x000f28000c1e1900 */
[----:B------:R-:W4:Y:S04]  /*03d0*/  @P3 LDG.E R28, desc[UR4][R10.64+0x3c] ;  /* 0x00003c040a1c3981 */ /* 0x000f28000c1e1900 */
[----:B------:R-:W4:Y:S01]  /*03e0*/  @P6 LDG.E R27, desc[UR4][R10.64+0x7c] ;  /* 0x00007c040a1b6981 */ /* 0x000f22000c1e1900 */
[----:B--2---:R-:W-:-:S03]  /*03f0*/  @!P0 LOP3.LUT R15, R15, R18, RZ, 0x3c, !PT ;  /* 0x000000120f0f8212 */ /* 0x004fc600078e3cff */
[----:B------:R-:W2:Y:S01]  /*0400*/  @!P0 LDG.E R18, desc[UR4][R10.64+0x8] ;  /* 0x000008040a128981 */ /* 0x000ea2000c1e1900 */
[----:B---3--:R-:W-:-:S03]  /*0410*/  @!P0 LOP3.LUT R3, R3, R20, RZ, 0x3c, !PT ;  /* 0x0000001403038212 */ /* 0x008fc600078e3cff */
[----:B------:R-:W3:Y:S01]  /*0420*/  @P1 LDG.E R20, desc[UR4][R10.64+0x24] ;  /* 0x000024040a141981 */ /* 0x000ee2000c1e1900 */
[----:B----4-:R-:W-:-:S03]  /*0430*/  @P1 LOP3.LUT R15, R15, R22, RZ, 0x3c, !PT ;  /* 0x000000160f0f1212 */ /* 0x010fc600078e3cff */
[----:B------:R-:W4:Y:S01]  /*0440*/  @P2 LDG.E R22, desc[UR4][R10.64+0x38] ;  /* 0x000038040a162981 */ /* 0x000f22000c1e1900 */
[----:B------:R-:W-:-:S03]  /*0450*/  @P2 LOP3.LUT R15, R15, R26, RZ, 0x3c, !PT ;  /* 0x0000001a0f0f2212 */ /* 0x000fc600078e3cff */
[----:B------:R-:W4:Y:S01]  /*0460*/  @P4 LDG.E R26, desc[UR4][R10.64+0x50] ;  /* 0x000050040a1a4981 */ /* 0x000f22000c1e1900 */
[----:B------:R-:W-:-:S03]  /*0470*/  @!P0 LOP3.LUT R4, R4, R21, RZ, 0x3c, !PT ;  /* 0x0000001504048212 */ /* 0x000fc600078e3cff */
[----:B------:R-:W4:Y:S01]  /*0480*/  @P1 LDG.E R21, desc[UR4][R10.64+0x20] ;  /* 0x000020040a151981 */ /* 0x000f22000c1e1900 */
[----:B------:R-:W-:-:S03]  /*0490*/  @!P0 LOP3.LUT R2, R2, R23, RZ, 0x3c, !PT ;  /* 0x0000001702028212 */ /* 0x000fc600078e3cff */
[----:B------:R-:W4:Y:S01]  /*04a0*/  @P2 LDG.E R23, desc[UR4][R10.64+0x2c] ;  /* 0x00002c040a172981 */ /* 0x000f22000c1e1900 */
[----:B------:R-:W-:-:S03]  /*04b0*/  @P1 LOP3.LUT R4, R4, R25, RZ, 0x3c, !PT ;  /* 0x0000001904041212 */ /* 0x000fc600078e3cff */
[----:B------:R-:W4:Y:S01]  /*04c0*/  @P2 LDG.E R25, desc[UR4][R10.64+0x34] ;  /* 0x000034040a192981 */ /* 0x000f22000c1e1900 */
[----:B--2---:R-:W-:-:S03]  /*04d0*/  @!P0 LOP3.LUT R5, R5, R18, RZ, 0x3c, !PT ;  /* 0x0000001205058212 */ /* 0x004fc600078e3cff */
[----:B------:R-:W2:Y:S01]  /*04e0*/  @P1 LDG.E R18, desc[UR4][R10.64+0x1c] ;  /* 0x00001c040a121981 */ /* 0x000ea2000c1e1900 */
[----:B---3--:R-:W-:-:S03]  /*04f0*/  @P1 LOP3.LUT R3, R3, R20, RZ, 0x3c, !PT ;  /* 0x0000001403031212 */ /* 0x008fc600078e3cff */
[----:B------:R-:W3:Y:S01]  /*0500*/  @P2 LDG.E R20, desc[UR4][R10.64+0x30] ;  /* 0x000030040a142981 */ /* 0x000ee2000c1e1900 */
[----:B----4-:R-:W-:-:S03]  /*0510*/  @P2 LOP3.LUT R3, R3, R22, RZ, 0x3c, !PT ;  /* 0x0000001603032212 */ /* 0x010fc600078e3cff */
[----:B------:R-:W4:Y:S01]  /*0520*/  @P3 LDG.E R22, desc[UR4][R10.64+0x4c] ;  /* 0x00004c040a163981 */ /* 0x000f22000c1e1900 */
[----:B------:R-:W-:-:S04]  /*0530*/  @P3 LOP3.LUT R15, R15, R28, RZ, 0x3c, !PT ;  /* 0x0000001c0f0f3212 */ /* 0x000fc800078e3cff */
[----:B------:R-:W-:Y:S02]  /*0540*/  @P4 LOP3.LUT R15, R15, R26, RZ, 0x3c, !PT ;  /* 0x0000001a0f0f4212 */ /* 0x000fe400078e3cff */
[----:B------:R-:W-:Y:S01]  /*0550*/  @P1 LOP3.LUT R2, R2, R21, RZ, 0x3c, !PT ;  /* 0x0000001502021212 */ /* 0x000fe200078e3cff */
[----:B------:R-:W4:Y:S04]  /*0560*/  @P5 LDG.E R26, desc[UR4][R10.64+0x64] ;  /* 0x000064040a1a5981 */ /* 0x000f28000c1e1900 */
[----:B------:R-:W4:Y:S01]  /*0570*/  @P3 LDG.E R21, desc[UR4][R10.64+0x40] ;  /* 0x000040040a153981 */ /* 0x000f22000c1e1900 */
[----:B------:R-:W-:Y:S02]  /*0580*/  @P2 LOP3.LUT R4, R4, R23, RZ, 0x3c, !PT ;  /* 0x0000001704042212 */ /* 0x000fe400078e3cff */
[----:B------:R-:W-:Y:S01]  /*0590*/  @P2 LOP3.LUT R2, R2, R25, RZ, 0x3c, !PT ;  /* 0x0000001902022212 */ /* 0x000fe200078e3cff */
[----:B------:R-:W4:Y:S04]  /*05a0*/  @P3 LDG.E R23, desc[UR4][R10.64+0x48] ;  /* 0x000048040a173981 */ /* 0x000f28000c1e1900 */
[----:B------:R-:W4:Y:S01]  /*05b0*/  @P4 LDG.E R25, desc[UR4][R10.64+0x54] ;  /* 0x000054040a194981 */ /* 0x000f22000c1e1900 */
[----:B--2---:R-:W-:-:S03]  /*05c0*/  @P1 LOP3.LUT R5, R5, R18, RZ, 0x3c, !PT ;  /* 0x0000001205051212 */ /* 0x004fc600078e3cff */
[----:B------:R-:W2:Y:S01]  /*05d0*/  @P3 LDG.E R18, desc[UR4][R10.64+0x44] ;  /* 0x000044040a123981 */ /* 0x000ea2000c1e1900 */
[----:B---3--:R-:W-:-:S03]  /*05e0*/  @P2 LOP3.LUT R5, R5, R20, RZ, 0x3c, !PT ;  /* 0x0000001405052212 */ /* 0x008fc600078e3cff */
[----:B------:R-:W3:Y:S01]  /*05f0*/  @P4 LDG.E R20, desc[UR4][R10.64+0x58] ;  /* 0x000058040a144981 */ /* 0x000ee2000c1e1900 */
[----:B----4-:R-:W-:-:S03]  /*0600*/  @P3 LOP3.LUT R3, R3, R22, RZ, 0x3c, !PT ;  /* 0x0000001603033212 */ /* 0x010fc600078e3cff */
[----:B------:R-:W4:Y:S01]  /*0610*/  @P4 LDG.E R22, desc[UR4][R10.64+0x60] ;  /* 0x000060040a164981 */ /* 0x000f22000c1e1900 */
[----:B------:R-:W-:Y:S02]  /*0620*/  LOP3.LUT P0, RZ, R24, 0x80, RZ, 0xc0, !PT ;  /* 0x0000008018ff7812 */ /* 0x000fe4000780c0ff */
[----:B------:R-:W-:Y:S02]  /*0630*/  @P5 LOP3.LUT R15, R15, R26, RZ, 0x3c, !PT ;  /* 0x0000001a0f0f5212 */ /* 0x000fe400078e3cff */
[----:B------:R-:W4:Y:S01]  /*0640*/  @P6 LDG.E R26, desc[UR4][R10.64+0x78] ;  /* 0x000078040a1a6981 */ /* 0x000f22000c1e1900 */
[----:B------:R-:W-:-:S03]  /*0650*/  @P3 LOP3.LUT R4, R4, R21, RZ, 0x3c, !PT ;  /* 0x0000001504043212 */ /* 0x000fc600078e3cff */
[----:B------:R-:W4:Y:S01]  /*0660*/  @P4 LDG.E R21, desc[UR4][R10.64+0x5c] ;  /* 0x00005c040a154981 */ /* 0x000f22000c1e1900 */
[----:B------:R-:W-:-:S03]  /*0670*/  @P3 LOP3.LUT R2, R2, R23, RZ, 0x3c, !PT ;  /* 0x0000001702023212 */ /* 0x000fc600078e3cff */
[----:B------:R-:W4:Y:S01]  /*0680*/  @P5 LDG.E R23, desc[UR4][R10.64+0x68] ;  /* 0x000068040a175981 */ /* 0x000f22000c1e1900 */
[----:B------:R-:W-:-:S03]  /*0690*/  @P4 LOP3.LUT R4, R4, R25, RZ, 0x3c, !PT ;  /* 0x0000001904044212 */ /* 0x000fc600078e3cff */
[----:B------:R-:W4:Y:S01]  /*06a0*/  @P5 LDG.E R25, desc[UR4][R10.64+0x70] ;  /* 0x000070040a195981 */ /* 0x000f22000c1e1900 */
[----:B--2---:R-:W-:-:S03]  /*06b0*/  @P3 LOP3.LUT R5, R5, R18, RZ, 0x3c, !PT ;  /* 0x0000001205053212 */ /* 0x004fc600078e3cff */
[----:B------:R-:W2:Y:S01]  /*06c0*/  @P5 LDG.E R18, desc[UR4][R10.64+0x6c] ;  /* 0x00006c040a125981 */ /* 0x000ea2000c1e1900 */
[----:B---3--:R-:W-:-:S03]  /*06d0*/  @P4 LOP3.LUT R5, R5, R20, RZ, 0x3c, !PT ;  /* 0x0000001405054212 */ /* 0x008fc600078e3cff */
[----:B------:R-:W3:Y:S01]  /*06e0*/  @P5 LDG.E R20, desc[UR4][R10.64+0x74] ;  /* 0x000074040a145981 */ /* 0x000ee2000c1e1900 */
[----:B----4-:R-:W-:-:S03]  /*06f0*/  @P4 LOP3.LUT R3, R3, R22, RZ, 0x3c, !PT ;  /* 0x0000001603034212 */ /* 0x010fc600078e3cff */
[----:B------:R-:W4:Y:S01]  /*0700*/  @P0 LDG.E R22, desc[UR4][R10.64+0x8c] ;  /* 0x00008c040a160981 */ /* 0x000f22000c1e1900 */
[----:B------:R-:W-:-:S03]  /*0710*/  @P6 LOP3.LUT R15, R15, R26, RZ, 0x3c, !PT ;  /* 0x0000001a0f0f6212 */ /* 0x000fc600078e3cff */
        /* <DEDUP_REMOVED lines=13> */
[----:B------:R-:W-:Y:S02]  /*07f0*/  @P6 LOP3.LUT R4, R4, R27, RZ, 0x3c, !PT ;  /* 0x0000001b04046212 */ /* 0x000fe400078e3cff */
[----:B------:R-:W-:Y:S02]  /*0800*/  @P6 LOP3.LUT R2, R2, R21, RZ, 0x3c, !PT ;  /* 0x0000001502026212 */ /* 0x000fe400078e3cff */
[----:B------:R-:W-:Y:S02]  /*0810*/  @P0 LOP3.LUT R4, R4, R23, RZ, 0x3c, !PT ;  /* 0x0000001704040212 */ /* 0x000fe400078e3cff */
[----:B------:R-:W-:Y:S02]  /*0820*/  @P0 LOP3.LUT R2, R2, R25, RZ, 0x3c, !PT ;  /* 0x0000001902020212 */ /* 0x000fe400078e3cff */
[----:B--2---:R-:W-:Y:S02]  /*0830*/  @P6 LOP3.LUT R5, R5, R18, RZ, 0x3c, !PT ;  /* 0x0000001205056212 */ /* 0x004fe400078e3cff */
[----:B---3--:R-:W-:-:S02]  /*0840*/  @P6 LOP3.LUT R3, R3, R20, RZ, 0x3c, !PT ;  /* 0x0000001403036212 */ /* 0x008fc400078e3cff */
[----:B----4-:R-:W-:Y:S02]  /*0850*/  @P0 LOP3.LUT R5, R5, R22, RZ, 0x3c, !PT ;  /* 0x0000001605050212 */ /* 0x010fe400078e3cff */
[----:B------:R-:W-:Y:S02]  /*0860*/  @P0 LOP3.LUT R3, R3, R26, RZ, 0x3c, !PT ;  /* 0x0000001a03030212 */ /* 0x000fe400078e3cff */
[----:B------:R-:W-:-:S13]  /*0870*/  R2P PR, R24.B1, 0x7f ;  /* 0x0000007f18007804 */ /* 0x000fda0000001000 */
[----:B------:R-:W2:Y:S04]  /*0880*/  @P0 LDG.E R18, desc[UR4][R10.64+0xa0] ;  /* 0x0000a0040a120981 */ /* 0x000ea8000c1e1900 */
[----:B------:R-:W3:Y:S04]  /*0890*/  @P1 LDG.E R22, desc[UR4][R10.64+0xb4] ;  /* 0x0000b4040a161981 */ /* 0x000ee8000c1e1900 */
[----:B------:R-:W4:Y:S04]  /*08a0*/  @P2 LDG.E R26, desc[UR4][R10.64+0xc8] ;  /* 0x0000c8040a1a2981 */ /* 0x000f28000c1e1900 */
[----:B------:R-:W4:Y:S04]  /*08b0*/  @P3 LDG.E R28, desc[UR4][R10.64+0xdc] ;  /* 0x0000dc040a1c3981 */ /* 0x000f28000c1e1900 */
[----:B------:R-:W4:Y:S04]  /*08c0*/  @P0 LDG.E R23, desc[UR4][R10.64+0xa4] ;  /* 0x0000a4040a170981 */ /* 0x000f28000c1e1900 */
[----:B------:R-:W4:Y:S04]  /*08d0*/  @P0 LDG.E R20, desc[UR4][R10.64+0xa8] ;  /* 0x0000a8040a140981 */ /* 0x000f28000c1e1900 */
[----:B------:R-:W4:Y:S04]  /*08e0*/  @P4 LDG.E R25, desc[UR4][R10.64+0xf0] ;  /* 0x0000f0040a194981 */ /* 0x000f28000c1e1900 */
        /* <DEDUP_REMOVED lines=21> */
[----:B------:R-:W-:Y:S02]  /*0a40*/  LOP3.LUT P0, RZ, R24, 0x8000, RZ, 0xc0, !PT ;  /* 0x0000800018ff7812 */ /* 0x000fe4000780c0ff */
[----:B----4-:R-:W-:Y:S01]  /*0a50*/  @P5 LOP3.LUT R15, R15, R26, RZ, 0x3c, !PT ;  /* 0x0000001a0f0f5212 */ /* 0x010fe200078e3cff */
[----:B------:R-:W4:Y:S04]  /*0a60*/  @P3 LDG.E R24, desc[UR4][R10.64+0xe4] ;  /* 0x0000e4040a183981 */ /* 0x000f28000c1e1900 */
[----:B------:R-:W2:Y:S01]  /*0a70*/  @P6 LDG.E R26, desc[UR4][R10.64+0x118] ;  /* 0x000118040a1a6981 */ /* 0x000ea2000c1e1900 */
        /* <DEDUP_REMOVED lines=8> */
[----:B---3--:R-:W-:-:S03]  /*0b00*/  @P2 LOP3.LUT R3, R3, R22, RZ, 0x3c, !PT ;  /* 0x0000001603032212 */ /* 0x008fc600078e3cff */
[----:B------:R-:W3:Y:S01]  /*0b10*/  @P4 LDG.E R22, desc[UR4][R10.64+0x100] ;  /* 0x000100040a164981 */ /* 0x000ee2000c1e1900 */
[----:B--2---:R-:W-:-:S03]  /*0b20*/  @P6 LOP3.LUT R15, R15, R26, RZ, 0x3c, !PT ;  /* 0x0000001a0f0f6212 */ /* 0x004fc600078e3cff */
[----:B------:R-:W2:Y:S01]  /*0b30*/  @P0 LDG.E R26, desc[UR4][R10.64+0x12c] ;  /* 0x00012c040a1a0981 */ /* 0x000ea2000c1e1900 */
[----:B----4-:R-:W-:-:S03]  /*0b40*/  @P2 LOP3.LUT R2, R2, R23, RZ, 0x3c, !PT ;  /* 0x0000001702022212 */ /* 0x010fc600078e3cff */
[----:B------:R-:W4:Y:S01]  /*0b50*/  @P4 LDG.E R23, desc[UR4][R10.64+0xfc] ;  /* 0x0000fc040a174981 */ /* 0x000f22000c1e1900 */
[----:B------:R-:W-:-:S03]  /*0b60*/  @P2 LOP3.LUT R5, R5, R20, RZ, 0x3c, !PT ;  /* 0x0000001405052212 */ /* 0x000fc600078e3cff */
[----:B------:R-:W4:Y:S01]  /*0b70*/  @P4 LDG.E R20, desc[UR4][R10.64+0xf8] ;  /* 0x0000f8040a144981 */ /* 0x000f22000c1e1900 */
[----:B------:R-:W-:Y:S02]  /*0b80*/  @P3 LOP3.LUT R2, R2, R27, RZ, 0x3c, !PT ;  /* 0x0000001b02023212 */ /* 0x000fe400078e3cff */
[----:B------:R-:W-:Y:S01]  /*0b90*/  @P3 LOP3.LUT R4, R4, R25, RZ, 0x3c, !PT ;  /* 0x0000001904043212 */ /* 0x000fe200078e3cff */
[----:B------:R-:W4:Y:S01]  /*0ba0*/  @P5 LDG.E R27, desc[UR4][R10.64+0x110] ;  /* 0x000110040a1b5981 */ /* 0x000f22000c1e1900 */
[----:B------:R-:W-:-:S03]  /*0bb0*/  @P3 LOP3.LUT R5, R5, R24, RZ, 0x3c, !PT ;  /* 0x0000001805053212 */ /* 0x000fc600078e3cff */
[----:B------:R-:W4:Y:S04]  /*0bc0*/  @P5 LDG.E R25, desc[UR4][R10.64+0x108] ;  /* 0x000108040a195981 */ /* 0x000f28000c1e1900 */
        /* <DEDUP_REMOVED lines=19> */
[----:B------:R-:W-:-:S05]  /*0d00*/  VIADD R19, R19, 0x10 ;  /* 0x0000001013137836 */ /* 0x000fca0000000000 */
[----:B------:R-:W-:Y:S02]  /*0d10*/  ISETP.NE.AND P1, PT, R19, 0x20, PT ;  /* 0x000000201300780c */ /* 0x000fe40003f25270 */
[----:B------:R-:W-:Y:S02]  /*0d20*/  @P5 LOP3.LUT R3, R3, R18, RZ, 0x3c, !PT ;  /* 0x0000001203035212 */ /* 0x000fe400078e3cff */
[----:B------:R-:W-:Y:S02]  /*0d30*/  @P6 LOP3.LUT R4, R4, R21, RZ, 0x3c, !PT ;  /* 0x0000001504046212 */ /* 0x000fe400078e3cff */
[----:B---3--:R-:W-:-:S04]  /*0d40*/  @P6 LOP3.LUT R3, R3, R22, RZ, 0x3c, !PT ;  /* 0x0000001603036212 */ /* 0x008fc800078e3cff */
[----:B--2---:R-:W-:Y:S02]  /*0d50*/  @P0 LOP3.LUT R3, R3, R26, RZ, 0x3c, !PT ;  /* 0x0000001a03030212 */ /* 0x004fe400078e3cff */
[----:B----4-:R-:W-:Y:S02]  /*0d60*/  @P6 LOP3.LUT R2, R2, R23, RZ, 0x3c, !PT ;  /* 0x0000001702026212 */ /* 0x010fe400078e3cff */
[----:B------:R-:W-:Y:S02]  /*0d70*/  @P6 LOP3.LUT R5, R5, R20, RZ, 0x3c, !PT ;  /* 0x0000001405056212 */ /* 0x000fe400078e3cff */
[----:B------:R-:W-:Y:S02]  /*0d80*/  @P0 LOP3.LUT R2, R2, R27, RZ, 0x3c, !PT ;  /* 0x0000001b02020212 */ /* 0x000fe400078e3cff */
[----:B------:R-:W-:Y:S02]  /*0d90*/  @P0 LOP3.LUT R4, R4, R25, RZ, 0x3c, !PT ;  /* 0x0000001904040212 */ /* 0x000fe400078e3cff */
[----:B------:R-:W-:Y:S01]  /*0da0*/  @P0 LOP3.LUT R5, R5, R24, RZ, 0x3c, !PT ;  /* 0x0000001805050212 */ /* 0x000fe200078e3cff */
[----:B------:R-:W-:Y:S06]  /*0db0*/  @P1 BRA `(.L_x_5) ;  /* 0xfffffff400481947 */ /* 0x000fec000383ffff */
[----:B------:R-:W-:-:S05]  /*0dc0*/  VIADD R17, R17, 0x1 ;  /* 0x0000000111117836 */ /* 0x000fca0000000000 */
[----:B------:R-:W-:-:S13]  /*0dd0*/  ISETP.NE.AND P0, PT, R17, 0x5, PT ;  /* 0x000000051100780c */ /* 0x000fda0003f05270 */
[----:B------:R-:W-:Y:S05]  /*0de0*/  @P0 BRA `(.L_x_6) ;  /* 0xfffffff400300947 */ /* 0x000fea000383ffff */
[----:B------:R1:W-:Y:S01]  /*0df0*/  STG.E.64 desc[UR4][R6.64+0x8], R4 ;  /* 0x0000080406007986 */ /* 0x0003e2000c101b04 */
[----:B------:R-:W-:Y:S01]  /*0e00*/  VIADD R14, R14, 0x1 ;  /* 0x000000010e0e7836 */ /* 0x000fe20000000000 */
[----:B------:R-:W-:Y:S02]  /*0e10*/  LOP3.LUT R11, R13, 0x3, RZ, 0xc0, !PT ;  /* 0x000000030d0b7812 */ /* 0x000fe400078ec0ff */
[----:B------:R1:W-:Y:S02]  /*0e20*/  STG.E.64 desc[UR4][R6.64+0x10], R2 ;  /* 0x0000100206007986 */ /* 0x0003e4000c101b04 */
[----:B------:R-:W-:Y:S02]  /*0e30*/  ISETP.GE.U32.AND P0, PT, R14, R11, PT ;  /* 0x0000000b0e00720c */ /* 0x000fe40003f06070 */
[----:B------:R1:W-:Y:S11]  /*0e40*/  STG.E desc[UR4][R6.64+0x4], R15 ;  /* 0x0000040f06007986 */ /* 0x0003f6000c101904 */
[----:B------:R-:W-:Y:S05]  /*0e50*/  @!P0 BRA `(.L_x_7) ;  /* 0xfffffff400048947 */ /* 0x000fea000383ffff */
.L_x_4:
[----:B------:R-:W-:Y:S05]  /*0e60*/  BSYNC.RECONVERGENT B1 ;  /* 0x0000000000017941 */ /* 0x000fea0003800200 */
.L_x_3:
[C---:B------:R-:W-:Y:S01]  /*0e70*/  ISETP.GT.U32.AND P0, PT, R13.reuse, 0x3, PT ;  /* 0x000000030d00780c */ /* 0x040fe20003f04070 */
[----:B------:R-:W-:Y:S01]  /*0e80*/  VIADD R12, R12, 0x1 ;  /* 0x000000010c0c7836 */ /* 0x000fe20000000000 */
[--C-:B------:R-:W-:Y:S02]  /*0e90*/  SHF.R.U64 R13, R13, 0x2, R0.reuse ;  /* 0x000000020d0d7819 */ /* 0x100fe40000001200 */
[----:B------:R-:W-:Y:S02]  /*0ea0*/  ISETP.GT.U32.AND.EX P0, PT, R0, RZ, PT, P0 ;  /* 0x000000ff0000720c */ /* 0x000fe40003f04100 */
[----:B------:R-:W-:-:S11]  /*0eb0*/  SHF.R.U32.HI R0, RZ, 0x2, R0 ;  /* 0x00000002ff007819 */ /* 0x000fd60000011600 */
[----:B------:R-:W-:Y:S05]  /*0ec0*/  @P0 BRA `(.L_x_8) ;  /* 0xfffffff000c80947 */ /* 0x000fea000383ffff */
.L_x_2:
[----:B------:R-:W-:Y:S05]  /*0ed0*/  BSYNC.RECONVERGENT B0 ;  /* 0x0000000000007941 */ /* 0x000fea0003800200 */
.L_x_1:
[----:B------:R-:W-:Y:S04]  /*0ee0*/  STG.E.64 desc[UR4][R6.64+0x18], RZ ;  /* 0x000018ff06007986 */ /* 0x000fe8000c101b04 */
[----:B------:R-:W-:Y:S04]  /*0ef0*/  STG.E desc[UR4][R6.64+0x20], RZ ;  /* 0x000020ff06007986 */ /* 0x000fe8000c101904 */
[----:B------:R-:W-:Y:S01]  /*0f00*/  STG.E.64 desc[UR4][R6.64+0x28], RZ ;  /* 0x000028ff06007986 */ /* 0x000fe2000c101b04 */
[----:B------:R-:W-:Y:S05]  /*0f10*/  EXIT ;  /* 0x000000000000794d */ /* 0x000fea0003800000 */
.L_x_9:
        /* <DEDUP_REMOVED lines=14> */
.L_x_126:


//--------------------- .text._Z25RepeatReshapeCopy_V_MRowsPKfPfiii --------------------------
	.section	.text._Z25RepeatReshapeCopy_V_MRowsPKfPfiii,"ax",@progbits
	.align	128
        .global         _Z25RepeatReshapeCopy_V_MRowsPKfPfiii
        .type           _Z25RepeatReshapeCopy_V_MRowsPKfPfiii,@function
        .size           _Z25RepeatReshapeCopy_V_MRowsPKfPfiii,(.L_x_127 - _Z25RepeatReshapeCopy_V_MRowsPKfPfiii)
        .other          _Z25RepeatReshapeCopy_V_MRowsPKfPfiii,@"STO_CUDA_ENTRY STV_DEFAULT"
_Z25RepeatReshapeCopy_V_MRowsPKfPfiii:
.text._Z25RepeatReshapeCopy_V_MRowsPKfPfiii:
[----:B------:R-:W-:Y:S08]  /*0000*/  LDC R1, c[0x0][0x37c] ;  /* 0x0000df00ff017b82 */ /* 0x000ff00000000800 */
[----:B------:R-:W0:Y:S01]  /*0010*/  LDC R8, c[0x0][0x394] ;  /* 0x0000e500ff087b82 */ /* 0x000e220000000800 */
[----:B------:R-:W1:Y:S01]  /*0020*/  S2R R7, SR_TID.X ;  /* 0x0000000000077919 */ /* 0x000e620000002100 */
[----:B------:R-:W2:Y:S06]  /*0030*/  LDCU UR6, c[0x0][0x398] ;  /* 0x00007300ff0677ac */ /* 0x000eac0008000800 */
[----:B------:R-:W1:Y:S08]  /*0040*/  S2UR UR4, SR_CTAID.X ;  /* 0x00000000000479c3 */ /* 0x000e700000002500 */
[----:B------:R-:W1:Y:S01]  /*0050*/  LDC R6, c[0x0][0x360] ;  /* 0x0000d800ff067b82 */ /* 0x000e620000000800 */
[----:B0-----:R-:W-:-:S04]  /*0060*/  IABS R5, R8 ;  /* 0x0000000800057213 */ /* 0x001fc80000000000 */
[----:B------:R-:W0:Y:S01]  /*0070*/  I2F.RP R0, R5 ;  /* 0x0000000500007306 */ /* 0x000e220000209400 */
[----:B-1----:R-:W-:-:S07]  /*0080*/  IMAD R7, R6, UR4, R7 ;  /* 0x0000000406077c24 */ /* 0x002fce000f8e0207 */
[----:B0-----:R-:W0:Y:S01]  /*0090*/  MUFU.RCP R0, R0 ;  /* 0x0000000000007308 */ /* 0x001e220000001000 */
[----:B------:R-:W-:Y:S01]  /*00a0*/  ISETP.GE.AND P2, PT, R7, RZ, PT ;  /* 0x000000ff0700720c */ /* 0x000fe20003f46270 */
[----:B0-----:R-:W-:Y:S01]  /*00b0*/  VIADD R2, R0, 0xffffffe ;  /* 0x0ffffffe00027836 */ /* 0x001fe20000000000 */
[----:B------:R-:W-:-:S05]  /*00c0*/  IABS R0, R7 ;  /* 0x0000000700007213 */ /* 0x000fca0000000000 */
[----:B------:R0:W1:Y:S02]  /*00d0*/  F2I.FTZ.U32.TRUNC.NTZ R3, R2 ;  /* 0x0000000200037305 */ /* 0x000064000021f000 */
[----:B0-----:R-:W-:Y:S02]  /*00e0*/  HFMA2 R2, -RZ, RZ, 0, 0 ;  /* 0x00000000ff027431 */ /* 0x001fe400000001ff */
[----:B-1----:R-:W-:-:S04]  /*00f0*/  IMAD.MOV R4, RZ, RZ, -R3 ;  /* 0x000000ffff047224 */ /* 0x002fc800078e0a03 */
[----:B------:R-:W-:-:S04]  /*0100*/  IMAD R9, R4, R5, RZ ;  /* 0x0000000504097224 */ /* 0x000fc800078e02ff */
[----:B------:R-:W-:-:S06]  /*0110*/  IMAD.HI.U32 R3, R3, R9, R2 ;  /* 0x0000000903037227 */ /* 0x000fcc00078e0002 */
[----:B------:R-:W-:-:S04]  /*0120*/  IMAD.HI.U32 R3, R3, R0, RZ ;  /* 0x0000000003037227 */ /* 0x000fc800078e00ff */
[----:B------:R-:W-:-:S04]  /*0130*/  IMAD.MOV R3, RZ, RZ, -R3 ;  /* 0x000000ffff037224 */ /* 0x000fc800078e0a03 */
[C---:B------:R-:W-:Y:S02]  /*0140*/  IMAD R0, R5.reuse, R3, R0 ;  /* 0x0000000305007224 */ /* 0x040fe400078e0200 */
[----:B------:R-:W0:Y:S03]  /*0150*/  LDC.64 R2, c[0x0][0x380] ;  /* 0x0000e000ff027b82 */ /* 0x000e260000000a00 */
[----:B------:R-:W-:-:S13]  /*0160*/  ISETP.GT.U32.AND P0, PT, R5, R0, PT ;  /* 0x000000000500720c */ /* 0x000fda0003f04070 */
[----:B------:R-:W-:Y:S02]  /*0170*/  @!P0 IADD3 R0, PT, PT, R0, -R5, RZ ;  /* 0x8000000500008210 */ /* 0x000fe40007ffe0ff */
[----:B--2---:R-:W-:Y:S02]  /*0180*/  ISETP.GE.AND P0, PT, R7, UR6, PT ;  /* 0x0000000607007c0c */ /* 0x004fe4000bf06270 */
[----:B------:R-:W-:-:S13]  /*0190*/  ISETP.GT.U32.AND P1, PT, R5, R0, PT ;  /* 0x000000000500720c */ /* 0x000fda0003f24070 */
[----:B------:R-:W-:Y:S01]  /*01a0*/  @!P1 IMAD.IADD R0, R0, 0x1, -R5 ;  /* 0x0000000100009824 */ /* 0x000fe200078e0a05 */
[----:B------:R-:W-:Y:S01]  /*01b0*/  ISETP.NE.AND P1, PT, R8, RZ, PT ;  /* 0x000000ff0800720c */ /* 0x000fe20003f25270 */
[----:B------:R-:W-:-:S12]  /*01c0*/  @P0 EXIT ;  /* 0x000000000000094d */ /* 0x000fd80003800000 */
[----:B------:R-:W1:Y:S01]  /*01d0*/  LDCU.64 UR4, c[0x0][0x358] ;  /* 0x00006b00ff0477ac */ /* 0x000e620008000a00 */
[----:B------:R-:W-:Y:S01]  /*01e0*/  @!P2 IADD3 R0, PT, PT, -R0, RZ, RZ ;  /* 0x000000ff0000a210 */ /* 0x000fe20007ffe1ff */
[----:B------:R-:W2:Y:S01]  /*01f0*/  LDC.64 R4, c[0x0][0x388] ;  /* 0x0000e200ff047b82 */ /* 0x000ea20000000a00 */
[----:B------:R-:W-:-:S05]  /*0200*/  @!P1 LOP3.LUT R0, RZ, R8, RZ, 0x33, !PT ;  /* 0x00000008ff009212 */ /* 0x000fca00078e33ff */
[----:B0-----:R-:W-:-:S05]  /*0210*/  IMAD.WIDE R2, R0, 0x4, R2 ;  /* 0x0000000400027825 */ /* 0x001fca00078e0202 */
[----:B-1----:R0:W5:Y:S02]  /*0220*/  LDG.E R9, desc[UR4][R2.64] ;  /* 0x0000000402097981 */ /* 0x002164000c1e1900 */
.L_x_10:
[----:B0-2---:R-:W-:-:S04]  /*0230*/  IMAD.WIDE R2, R7, 0x4, R4 ;  /* 0x0000000407027825 */ /* 0x005fc800078e0204 */
[----:B------:R-:W-:Y:S01]  /*0240*/  IMAD.IADD R7, R6, 0x1, R7 ;  /* 0x0000000106077824 */ /* 0x000fe200078e0207 */
[----:B-----5:R1:W-:Y:S04]  /*0250*/  STG.E desc[UR4][R2.64], R9 ;  /* 0x0000000902007986 */ /* 0x0203e8000c101904 */
[----:B------:R-:W-:-:S13]  /*0260*/  ISETP.GE.AND P0, PT, R7, UR6, PT ;  /* 0x0000000607007c0c */ /* 0x000fda000bf06270 */
[----:B-1----:R-:W-:Y:S05]  /*0270*/  @!P0 BRA `(.L_x_10) ;  /* 0xfffffffc00ec8947 */ /* 0x002fea000383ffff */
[----:B------:R-:W-:Y:S05]  /*0280*/  EXIT ;  /* 0x000000000000794d */ /* 0x000fea0003800000 */
.L_x_11:
        /* <DEDUP_REMOVED lines=15> */
.L_x_127:


//--------------------- .text._Z23Add_M_Rowwise_V_InPlacePKfiiiPfi --------------------------
	.section	.text._Z23Add_M_Rowwise_V_InPlacePKfiiiPfi,"ax",@progbits
	.align	128
        .global         _Z23Add_M_Rowwise_V_InPlacePKfiiiPfi
        .type           _Z23Add_M_Rowwise_V_InPlacePKfiiiPfi,@function
        .size           _Z23Add_M_Rowwise_V_InPlacePKfiiiPfi,(.L_x_128 - _Z23Add_M_Rowwise_V_InPlacePKfiiiPfi)
        .other          _Z23Add_M_Rowwise_V_InPlacePKfiiiPfi,@"STO_CUDA_ENTRY STV_DEFAULT"
_Z23Add_M_Rowwise_V_InPlacePKfiiiPfi:
.text._Z23Add_M_Rowwise_V_InPlacePKfiiiPfi:
[----:B------:R-:W-:Y:S08]  /*0000*/  LDC R1, c[0x0][0x37c] ;  /* 0x0000df00ff017b82 */ /* 0x000ff00000000800 */
[----:B------:R-:W0:Y:S01]  /*0010*/  LDC R2, c[0x0][0x38c] ;  /* 0x0000e300ff027b82 */ /* 0x000e220000000800 */
[----:B------:R-:W1:Y:S01]  /*0020*/  LDCU UR4, c[0x0][0x360] ;  /* 0x00006c00ff0477ac */ /* 0x000e620008000800 */
[----:B------:R-:W2:Y:S01]  /*0030*/  LDCU UR5, c[0x0][0x3a0] ;  /* 0x00007400ff0577ac */ /* 0x000ea20008000800 */
[----:B------:R-:W3:Y:S01]  /*0040*/  LDCU.64 UR6, c[0x0][0x358] ;  /* 0x00006b00ff0677ac */ /* 0x000ee20008000a00 */
[----:B0-----:R-:W0:Y:S08]  /*0050*/  I2F.U32.RP R0, R2 ;  /* 0x0000000200007306 */ /* 0x001e300000209000 */
[----:B0-----:R-:W0:Y:S02]  /*0060*/  MUFU.RCP R0, R0 ;  /* 0x0000000000007308 */ /* 0x001e240000001000 */
[----:B0-----:R-:W-:-:S02]  /*0070*/  VIADD R4, R0, 0xffffffe ;  /* 0x0ffffffe00047836 */ /* 0x001fc40000000000 */
[----:B------:R-:W0:Y:S04]  /*0080*/  S2R R0, SR_TID.X ;  /* 0x0000000000007919 */ /* 0x000e280000002100 */
[----:B------:R4:W5:Y:S02]  /*0090*/  F2I.FTZ.U32.TRUNC.NTZ R5, R4 ;  /* 0x0000000400057305 */ /* 0x000964000021f000 */
[----:B----4-:R-:W-:Y:S02]  /*00a0*/  HFMA2 R4, -RZ, RZ, 0, 0 ;  /* 0x00000000ff047431 */ /* 0x010fe400000001ff */
[----:B-----5:R-:W-:-:S04]  /*00b0*/  IMAD.MOV R3, RZ, RZ, -R5 ;  /* 0x000000ffff037224 */ /* 0x020fc800078e0a05 */
[----:B------:R-:W-:-:S04]  /*00c0*/  IMAD R3, R3, R2, RZ ;  /* 0x0000000203037224 */ /* 0x000fc800078e02ff */
[----:B------:R-:W-:-:S04]  /*00d0*/  IMAD.HI.U32 R5, R5, R3, R4 ;  /* 0x0000000305057227 */ /* 0x000fc800078e0004 */
[----:B------:R-:W-:Y:S02]  /*00e0*/  IMAD.MOV.U32 R4, RZ, RZ, RZ ;  /* 0x000000ffff047224 */ /* 0x000fe400078e00ff */
[----:B-1----:R-:W-:Y:S01]  /*00f0*/  IMAD.HI.U32 R6, R5, UR4, RZ ;  /* 0x0000000405067c27 */ /* 0x002fe2000f8e00ff */
[----:B------:R-:W-:-:S03]  /*0100*/  LOP3.LUT R5, RZ, R2, RZ, 0x33, !PT ;  /* 0x00000002ff057212 */ /* 0x000fc600078e33ff */
[----:B------:R-:W-:-:S04]  /*0110*/  IMAD.MOV R3, RZ, RZ, -R6 ;  /* 0x000000ffff037224 */ /* 0x000fc800078e0a06 */
[----:B------:R-:W-:Y:S01]  /*0120*/  IMAD R3, R2, R3, UR4 ;  /* 0x0000000402037e24 */ /* 0x000fe2000f8e0203 */
[----:B------:R-:W0:Y:S04]  /*0130*/  S2UR UR4, SR_CTAID.X ;  /* 0x00000000000479c3 */ /* 0x000e280000002500 */
[----:B------:R-:W-:-:S13]  /*0140*/  ISETP.GE.U32.AND P0, PT, R3, R2, PT ;  /* 0x000000020300720c */ /* 0x000fda0003f06070 */
[----:B------:R-:W-:Y:S01]  /*0150*/  @P0 IMAD.IADD R3, R3, 0x1, -R2 ;  /* 0x0000000103030824 */ /* 0x000fe200078e0a02 */
[----:B------:R-:W-:Y:S02]  /*0160*/  @P0 IADD3 R6, PT, PT, R6, 0x1, RZ ;  /* 0x0000000106060810 */ /* 0x000fe40007ffe0ff */
[----:B------:R-:W-:Y:S02]  /*0170*/  ISETP.NE.U32.AND P0, PT, R2, RZ, PT ;  /* 0x000000ff0200720c */ /* 0x000fe40003f05070 */
[----:B------:R-:W-:-:S13]  /*0180*/  ISETP.GE.U32.AND P1, PT, R3, R2, PT ;  /* 0x000000020300720c */ /* 0x000fda0003f26070 */
[----:B------:R-:W-:-:S05]  /*0190*/  @P1 VIADD R6, R6, 0x1 ;  /* 0x0000000106061836 */ /* 0x000fca0000000000 */
[----:B------:R-:W-:-:S05]  /*01a0*/  SEL R3, R5, R6, !P0 ;  /* 0x0000000605037207 */ /* 0x000fca0004000000 */
[----:B------:R-:W-:-:S04]  /*01b0*/  IMAD R9, R3, R2, RZ ;  /* 0x0000000203097224 */ /* 0x000fc800078e02ff */
[----:B0-----:R-:W-:-:S05]  /*01c0*/  IMAD R7, R9, UR4, R0 ;  /* 0x0000000409077c24 */ /* 0x001fca000f8e0200 */
[----:B--2---:R-:W-:-:S04]  /*01d0*/  ISETP.GE.AND P0, PT, R7, UR5, PT ;  /* 0x0000000507007c0c */ /* 0x004fc8000bf06270 */
[----:B------:R-:W-:-:S13]  /*01e0*/  ISETP.GE.OR P0, PT, R0, R9, P0 ;  /* 0x000000090000720c */ /* 0x000fda0000706670 */
[----:B------:R-:W0:Y:S02]  /*01f0*/  @!P0 LDC.64 R8, c[0x0][0x380] ;  /* 0x0000e000ff088b82 */ /* 0x000e240000000a00 */
[----:B0-----:R-:W-:-:S05]  /*0200*/  @!P0 IMAD.WIDE R8, R7, 0x4, R8 ;  /* 0x0000000407088825 */ /* 0x001fca00078e0208 */
[----:B---3--:R0:W2:Y:S01]  /*0210*/  @!P0 LDG.E R4, desc[UR6][R8.64] ;  /* 0x0000000608048981 */ /* 0x0080a2000c1e1900 */
[-C--:B------:R-:W-:Y:S01]  /*0220*/  IABS R13, R2.reuse ;  /* 0x00000002000d7213 */ /* 0x080fe20000000000 */
[----:B------:R-:W1:Y:S01]  /*0230*/  S2UR UR5, SR_CgaCtaId ;  /* 0x00000000000579c3 */ /* 0x000e620000008800 */
[----:B------:R-:W-:Y:S02]  /*0240*/  UMOV UR4, 0x400 ;  /* 0x0000040000047882 */ /* 0x000fe40000000000 */
[----:B------:R-:W3:Y:S01]  /*0250*/  I2F.RP R12, R13 ;  /* 0x0000000d000c7306 */ /* 0x000ee20000209400 */
[----:B0-----:R-:W-:Y:S02]  /*0260*/  IABS R8, R7 ;  /* 0x0000000700087213 */ /* 0x001fe40000000000 */
[----:B------:R-:W-:-:S04]  /*0270*/  LOP3.LUT R7, R7, R2, RZ, 0x3c, !PT ;  /* 0x0000000207077212 */ /* 0x000fc800078e3cff */
[----:B------:R-:W-:Y:S01]  /*0280*/  ISETP.GE.AND P0, PT, R7, RZ, PT ;  /* 0x000000ff0700720c */ /* 0x000fe20003f06270 */
[----:B---3--:R-:W0:Y:S01]  /*0290*/  MUFU.RCP R12, R12 ;  /* 0x0000000c000c7308 */ /* 0x008e220000001000 */
[----:B-1----:R-:W-:Y:S01]  /*02a0*/  ULEA UR4, UR5, UR4, 0x18 ;  /* 0x0000000405047291 */ /* 0x002fe2000f8ec0ff */
[----:B------:R-:W1:Y:S01]  /*02b0*/  LDCU UR5, c[0x0][0x390] ;  /* 0x00007200ff0577ac */ /* 0x000e620008000800 */
[----:B0-----:R-:W-:-:S05]  /*02c0*/  IADD3 R10, PT, PT, R12, 0xffffffe, RZ ;  /* 0x0ffffffe0c0a7810 */ /* 0x001fca0007ffe0ff */
[----:B------:R0:W3:Y:S01]  /*02d0*/  F2I.FTZ.U32.TRUNC.NTZ R11, R10 ;  /* 0x0000000a000b7305 */ /* 0x0000e2000021f000 */
[----:B-1----:R-:W-:Y:S01]  /*02e0*/  UISETP.GE.AND UP0, UPT, UR5, 0x2, UPT ;  /* 0x000000020500788c */ /* 0x002fe2000bf06270 */
[----:B0-----:R-:W-:Y:S02]  /*02f0*/  IMAD.MOV.U32 R10, RZ, RZ, RZ ;  /* 0x000000ffff0a7224 */ /* 0x001fe400078e00ff */
[----:B---3--:R-:W-:-:S04]  /*0300*/  IMAD.MOV R6, RZ, RZ, -R11 ;  /* 0x000000ffff067224 */ /* 0x008fc800078e0a0b */
[----:B------:R-:W-:Y:S01]  /*0310*/  IMAD R15, R6, R13, RZ ;  /* 0x0000000d060f7224 */ /* 0x000fe200078e02ff */
[----:B------:R-:W-:-:S03]  /*0320*/  IABS R6, R3 ;  /* 0x0000000300067213 */ /* 0x000fc60000000000 */
[----:B------:R-:W-:Y:S01]  /*0330*/  IMAD.HI.U32 R11, R11, R15, R10 ;  /* 0x0000000f0b0b7227 */ /* 0x000fe200078e000a */
[----:B------:R-:W0:Y:S05]  /*0340*/  I2F.RP R12, R6 ;  /* 0x00000006000c7306 */ /* 0x000e2a0000209400 */
[----:B------:R-:W-:-:S05]  /*0350*/  IMAD.HI.U32 R11, R11, R8, RZ ;  /* 0x000000080b0b7227 */ /* 0x000fca00078e00ff */
[----:B------:R-:W-:-:S05]  /*0360*/  IADD3 R9, PT, PT, -R11, RZ, RZ ;  /* 0x000000ff0b097210 */ /* 0x000fca0007ffe1ff */
[C---:B------:R-:W-:Y:S01]  /*0370*/  IMAD R8, R13.reuse, R9, R8 ;  /* 0x000000090d087224 */ /* 0x040fe200078e0208 */
[----:B0-----:R-:W0:Y:S04]  /*0380*/  MUFU.RCP R12, R12 ;  /* 0x0000000c000c7308 */ /* 0x001e280000001000 */
[----:B------:R-:W-:-:S13]  /*0390*/  ISETP.GT.U32.AND P2, PT, R13, R8, PT ;  /* 0x000000080d00720c */ /* 0x000fda0003f44070 */
[----:B------:R-:W-:Y:S01]  /*03a0*/  @!P2 IMAD.IADD R8, R8, 0x1, -R13 ;  /* 0x000000010808a824 */ /* 0x000fe200078e0a0d */
[----:B------:R-:W-:Y:S01]  /*03b0*/  @!P2 IADD3 R11, PT, PT, R11, 0x1, RZ ;  /* 0x000000010b0ba810 */ /* 0x000fe20007ffe0ff */
[----:B0-----:R-:W-:-:S03]  /*03c0*/  VIADD R9, R12, 0xffffffe ;  /* 0x0ffffffe0c097836 */ /* 0x001fc60000000000 */
[----:B------:R-:W-:Y:S01]  /*03d0*/  ISETP.GE.U32.AND P1, PT, R8, R13, PT ;  /* 0x0000000d0800720c */ /* 0x000fe20003f26070 */
[----:B------:R-:W-:Y:S02]  /*03e0*/  IMAD.MOV.U32 R8, RZ, RZ, RZ ;  /* 0x000000ffff087224 */ /* 0x000fe400078e00ff */
[----:B------:R-:W0:Y:S10]  /*03f0*/  F2I.FTZ.U32.TRUNC.NTZ R9, R9 ;  /* 0x0000000900097305 */ /* 0x000e34000021f000 */
[----:B------:R-:W-:Y:S01]  /*0400*/  @P1 VIADD R11, R11, 0x1 ;  /* 0x000000010b0b1836 */ /* 0x000fe20000000000 */
[----:B------:R-:W-:-:S04]  /*0410*/  ISETP.NE.AND P1, PT, R2, RZ, PT ;  /* 0x000000ff0200720c */ /* 0x000fc80003f25270 */
[----:B------:R-:W-:Y:S01]  /*0420*/  @!P0 IADD3 R11, PT, PT, -R11, RZ, RZ ;  /* 0x000000ff0b0b8210 */ /* 0x000fe20007ffe1ff */
[----:B0-----:R-:W-:-:S03]  /*0430*/  IMAD.MOV R7, RZ, RZ, -R9 ;  /* 0x000000ffff077224 */ /* 0x001fc600078e0a09 */
[----:B------:R-:W-:Y:S01]  /*0440*/  SEL R5, R5, R11, !P1 ;  /* 0x0000000b05057207 */ /* 0x000fe20004800000 */
[----:B------:R-:W-:Y:S01]  /*0450*/  IMAD R7, R7, R6, RZ ;  /* 0x0000000607077224 */ /* 0x000fe200078e02ff */
[----:B------:R-:W-:Y:S02]  /*0460*/  IABS R11, R3 ;  /* 0x00000003000b7213 */ /* 0x000fe40000000000 */
[----:B------:R-:W-:Y:S01]  /*0470*/  IABS R10, R5 ;  /* 0x00000005000a7213 */ /* 0x000fe20000000000 */
[----:B------:R-:W-:Y:S01]  /*0480*/  IMAD.HI.U32 R8, R9, R7, R8 ;  /* 0x0000000709087227 */ /* 0x000fe200078e0008 */
[----:B------:R-:W-:Y:S02]  /*0490*/  ISETP.GE.AND P1, PT, R5, RZ, PT ;  /* 0x000000ff0500720c */ /* 0x000fe40003f26270 */
[----:B------:R-:W-:Y:S01]  /*04a0*/  MOV R9, R10 ;  /* 0x0000000a00097202 */ /* 0x000fe20000000f00 */
[----:B------:R-:W-:-:S04]  /*04b0*/  IMAD.MOV R7, RZ, RZ, -R11 ;  /* 0x000000ffff077224 */ /* 0x000fc800078e0a0b */
[----:B------:R-:W-:-:S04]  /*04c0*/  IMAD.HI.U32 R8, R8, R9, RZ ;  /* 0x0000000908087227 */ /* 0x000fc800078e00ff */
[----:B------:R-:W-:Y:S01]  /*04d0*/  IMAD R9, R8, R7, R9 ;  /* 0x0000000708097224 */ /* 0x000fe200078e0209 */
[----:B------:R-:W-:-:S04]  /*04e0*/  LEA R7, R0, UR4, 0x2 ;  /* 0x0000000400077c11 */ /* 0x000fc8000f8e10ff */
[----:B------:R-:W-:-:S13]  /*04f0*/  ISETP.GT.U32.AND P0, PT, R6, R9, PT ;  /* 0x000000090600720c */ /* 0x000fda0003f04070 */
[----:B------:R-:W-:-:S05]  /*0500*/  @!P0 IMAD.IADD R9, R9, 0x1, -R6 ;  /* 0x0000000109098824 */ /* 0x000fca00078e0a06 */
[----:B------:R-:W-:-:S13]  /*0510*/  ISETP.GT.U32.AND P0, PT, R6, R9, PT ;  /* 0x000000090600720c */ /* 0x000fda0003f04070 */
[----:B------:R-:W-:Y:S01]  /*0520*/  @!P0 IMAD.IADD R9, R9, 0x1, -R6 ;  /* 0x0000000109098824 */ /* 0x000fe200078e0a06 */
[----:B------:R-:W-:-:S04]  /*0530*/  ISETP.NE.AND P0, PT, R3, RZ, PT ;  /* 0x000000ff0300720c */ /* 0x000fc80003f05270 */
[----:B------:R-:W-:-:S09]  /*0540*/  @!P1 IADD3 R9, PT, PT, -R9, RZ, RZ ;  /* 0x000000ff09099210 */ /* 0x000fd20007ffe1ff */
[----:B------:R-:W-:-:S05]  /*0550*/  @!P0 LOP3.LUT R9, RZ, R3, RZ, 0x33, !PT ;  /* 0x00000003ff098212 */ /* 0x000fca00078e33ff */
[----:B------:R-:W-:-:S04]  /*0560*/  IMAD R3, R9, R2, RZ ;  /* 0x0000000209037224 */ /* 0x000fc800078e02ff */
[----:B------:R-:W-:Y:S01]  /*0570*/  IMAD.IADD R2, R0, 0x1, -R3 ;  /* 0x0000000100027824 */ /* 0x000fe200078e0a03 */
[----:B--2---:R0:W-:Y:S01]  /*0580*/  STS [R7], R4 ;  /* 0x0000000407007388 */ /* 0x0041e20000000800 */
[----:B------:R-:W-:Y:S06]  /*0590*/  BAR.SYNC.DEFER_BLOCKING 0x0 ;  /* 0x0000000000007b1d */ /* 0x000fec0000010000 */
[----:B------:R-:W-:Y:S05]  /*05a0*/  BRA.U !UP0, `(.L_x_12) ;  /* 0x0000000108ac7547 */ /* 0x000fea000b800000 */
[----:B0-----:R-:W0:Y:S01]  /*05b0*/  LDC R4, c[0x0][0x38c] ;  /* 0x0000e300ff047b82 */ /* 0x001e220000000800 */
[----:B------:R-:W1:Y:S02]  /*05c0*/  LDCU UR5, c[0x0][0x390] ;  /* 0x00007200ff0577ac */ /* 0x000e640008000800 */
[----:B-1----:R-:W-:-:S07]  /*05d0*/  IMAD.U32 R6, RZ, RZ, UR5 ;  /* 0x00000005ff067e24 */ /* 0x002fce000f8e00ff */
.L_x_15:
[----:B------:R-:W-:Y:S01]  /*05e0*/  SHF.R.U32.HI R11, RZ, 0x1, R6 ;  /* 0x00000001ff0b7819 */ /* 0x000fe20000011606 */
[----:B------:R-:W-:Y:S03]  /*05f0*/  BSSY.RECONVERGENT B0, `(.L_x_13) ;  /* 0x0000022000007945 */ /* 0x000fe60003800200 */
[----:B------:R-:W-:-:S13]  /*0600*/  ISETP.GE.AND P0, PT, R2, R11, PT ;  /* 0x0000000b0200720c */ /* 0x000fda0003f06270 */
[----:B-1----:R-:W-:Y:S05]  /*0610*/  @P0 BRA `(.L_x_14) ;  /* 0x00000000007c0947 */ /* 0x002fea0003800000 */
[----:B0-----:R-:W-:Y:S01]  /*0620*/  IABS R17, R4 ;  /* 0x0000000400117213 */ /* 0x001fe20000000000 */
[----:B------:R-:W-:-:S03]  /*0630*/  IMAD.IADD R15, R11, 0x1, R0 ;  /* 0x000000010b0f7824 */ /* 0x000fc600078e0200 */
[----:B------:R-:W0:Y:S08]  /*0640*/  I2F.RP R8, R17 ;  /* 0x0000001100087306 */ /* 0x000e300000209400 */
[----:B0-----:R-:W0:Y:S02]  /*0650*/  MUFU.RCP R8, R8 ;  /* 0x0000000800087308 */ /* 0x001e240000001000 */
[----:B0-----:R-:W-:-:S06]  /*0660*/  IADD3 R12, PT, PT, R8, 0xffffffe, RZ ;  /* 0x0ffffffe080c7810 */ /* 0x001fcc0007ffe0ff */
[----:B------:R0:W1:Y:S02]  /*0670*/  F2I.FTZ.U32.TRUNC.NTZ R13, R12 ;  /* 0x0000000c000d7305 */ /* 0x000064000021f000 */
[----:B0-----:R-:W-:Y:S02]  /*0680*/  HFMA2 R12, -RZ, RZ, 0, 0 ;  /* 0x00000000ff0c7431 */ /* 0x001fe400000001ff */
[----:B-1----:R-:W-:-:S04]  /*0690*/  IMAD.MOV R10, RZ, RZ, -R13 ;  /* 0x000000ffff0a7224 */ /* 0x002fc800078e0a0d */
[----:B------:R-:W-:Y:S01]  /*06a0*/  IMAD R19, R10, R17, RZ ;  /* 0x000000110a137224 */ /* 0x000fe200078e02ff */
[----:B------:R-:W-:Y:S02]  /*06b0*/  IABS R10, R15 ;  /* 0x0000000f000a7213 */ /* 0x000fe40000000000 */
[----:B------:R-:W-:Y:S01]  /*06c0*/  LOP3.LUT R15, R15, R4, RZ, 0x3c, !PT ;  /* 0x000000040f0f7212 */ /* 0x000fe200078e3cff */
[----:B------:R-:W-:-:S03]  /*06d0*/  IMAD.HI.U32 R19, R13, R19, R12 ;  /* 0x000000130d137227 */ /* 0x000fc600078e000c */
[----:B------:R-:W-:-:S03]  /*06e0*/  ISETP.GE.AND P0, PT, R15, RZ, PT ;  /* 0x000000ff0f00720c */ /* 0x000fc60003f06270 */
[----:B------:R-:W-:-:S04]  /*06f0*/  IMAD.HI.U32 R8, R19, R10, RZ ;  /* 0x0000000a13087227 */ /* 0x000fc800078e00ff */
[----:B------:R-:W-:-:S04]  /*0700*/  IMAD.MOV R13, RZ, RZ, -R8 ;  /* 0x000000ffff0d7224 */ /* 0x000fc800078e0a08 */
[C---:B------:R-:W-:Y:S02]  /*0710*/  IMAD R10, R17.reuse, R13, R10 ;  /* 0x0000000d110a7224 */ /* 0x040fe400078e020a */
[----:B------:R-:W-:Y:S03]  /*0720*/  LDS R13, [R7] ;  /* 0x00000000070d7984 */ /* 0x000fe60000000800 */
[----:B------:R-:W-:-:S13]  /*0730*/  ISETP.GT.U32.AND P2, PT, R17, R10, PT ;  /* 0x0000000a1100720c */ /* 0x000fda0003f44070 */
[----:B------:R-:W-:Y:S01]  /*0740*/  @!P2 IMAD.IADD R10, R10, 0x1, -R17 ;  /* 0x000000010a0aa824 */ /* 0x000fe200078e0a11 */
[----:B------:R-:W-:Y:S02]  /*0750*/  @!P2 IADD3 R8, PT, PT, R8, 0x1, RZ ;  /* 0x000000010808a810 */ /* 0x000fe40007ffe0ff */
[----:B------:R-:W-:Y:S02]  /*0760*/  ISETP.NE.AND P2, PT, R4, RZ, PT ;  /* 0x000000ff0400720c */ /* 0x000fe40003f45270 */
[----:B------:R-:W-:-:S13]  /*0770*/  ISETP.GE.U32.AND P1, PT, R10, R17, PT ;  /* 0x000000110a00720c */ /* 0x000fda0003f26070 */
[----:B------:R-:W-:-:S04]  /*0780*/  @P1 VIADD R8, R8, 0x1 ;  /* 0x0000000108081836 */ /* 0x000fc80000000000 */
[----:B------:R-:W-:Y:S01]  /*0790*/  @!P0 IMAD.MOV R8, RZ, RZ, -R8 ;  /* 0x000000ffff088224 */ /* 0x000fe200078e0a08 */
[----:B------:R-:W-:-:S04]  /*07a0*/  @!P2 LOP3.LUT R8, RZ, R4, RZ, 0x33, !PT ;  /* 0x00000004ff08a212 */ /* 0x000fc800078e33ff */
[----:B------:R-:W-:Y:S02]  /*07b0*/  ISETP.NE.AND P0, PT, R8, R9, PT ;  /* 0x000000090800720c */ /* 0x000fe40003f05270 */
[----:B------:R-:W-:-:S11]  /*07c0*/  MOV R8, RZ ;  /* 0x000000ff00087202 */ /* 0x000fd60000000f00 */
[----:B------:R-:W-:-:S05]  /*07d0*/  @!P0 IMAD R10, R11, 0x4, R7 ;  /* 0x000000040b0a8824 */ /* 0x000fca00078e0207 */
[----:B------:R-:W0:Y:S02]  /*07e0*/  @!P0 LDS R8, [R10] ;  /* 0x000000000a088984 */ /* 0x000e240000000800 */
[----:B0-----:R-:W-:-:S05]  /*07f0*/  FADD R8, R13, R8 ;  /* 0x000000080d087221 */ /* 0x001fca0000000000 */
[----:B------:R1:W-:Y:S02]  /*0800*/  STS [R7], R8 ;  /* 0x0000000807007388 */ /* 0x0003e40000000800 */
.L_x_14:
[----:B------:R-:W-:Y:S05]  /*0810*/  BSYNC.RECONVERGENT B0 ;  /* 0x0000000000007941 */ /* 0x000fea0003800200 */
.L_x_13:
[----:B------:R-:W-:Y:S01]  /*0820*/  BAR.SYNC.DEFER_BLOCKING 0x0 ;  /* 0x0000000000007b1d */ /* 0x000fe20000010000 */
[----:B------:R-:W-:Y:S02]  /*0830*/  ISETP.GT.U32.AND P0, PT, R6, 0x3, PT ;  /* 0x000000030600780c */ /* 0x000fe40003f04070 */
[----:B------:R-:W-:-:S11]  /*0840*/  MOV R6, R11 ;  /* 0x0000000b00067202 */ /* 0x000fd60000000f00 */
[----:B------:R-:W-:Y:S05]  /*0850*/  @P0 BRA `(.L_x_15) ;  /* 0xfffffffc00600947 */ /* 0x000fea000383ffff */
.L_x_12:
[----:B------:R-:W-:-:S13]  /*0860*/  ISETP.NE.AND P0, PT, R2, RZ, PT ;  /* 0x000000ff0200720c */ /* 0x000fda0003f05270 */
[----:B------:R-:W-:Y:S05]  /*0870*/  @P0 EXIT ;  /* 0x000000000000094d */ /* 0x000fea0003800000 */
[----:B01----:R-:W0:Y:S02]  /*0880*/  LDC.64 R6, c[0x0][0x398] ;  /* 0x0000e600ff067b82 */ /* 0x003e240000000a00 */
[----:B0-----:R-:W-:-:S05]  /*0890*/  IMAD.WIDE R4, R5, 0x4, R6 ;  /* 0x0000000405047825 */ /* 0x001fca00078e0206 */
[----:B------:R-:W2:Y:S01]  /*08a0*/  LDG.E R0, desc[UR6][R4.64] ;  /* 0x0000000604007981 */ /* 0x000ea2000c1e1900 */
[----:B------:R-:W-:-:S06]  /*08b0*/  LEA R3, R3, UR4, 0x2 ;  /* 0x0000000403037c11 */ /* 0x000fcc000f8e10ff */
[----:B------:R-:W2:Y:S02]  /*08c0*/  LDS R3, [R3] ;  /* 0x0000000003037984 */ /* 0x000ea40000000800 */
[----:B--2---:R-:W-:-:S05]  /*08d0*/  FADD R7, R0, R3 ;  /* 0x0000000300077221 */ /* 0x004fca0000000000 */
[----:B------:R-:W-:Y:S01]  /*08e0*/  STG.E desc[UR6][R4.64], R7 ;  /* 0x0000000704007986 */ /* 0x000fe2000c101906 */
[----:B------:R-:W-:Y:S05]  /*08f0*/  EXIT ;  /* 0x000000000000794d */ /* 0x000fea0003800000 */
.L_x_16:
        /* <DEDUP_REMOVED lines=16> */
.L_x_128:


//--------------------- .text._Z13Sum_M_RowwisePKfiiiPfi --------------------------
	.section	.text._Z13Sum_M_RowwisePKfiiiPfi,"ax",@progbits
	.align	128
        .global         _Z13Sum_M_RowwisePKfiiiPfi
        .type           _Z13Sum_M_RowwisePKfiiiPfi,@function
        .size           _Z13Sum_M_RowwisePKfiiiPfi,(.L_x_129 - _Z13Sum_M_RowwisePKfiiiPfi)
        .other          _Z13Sum_M_RowwisePKfiiiPfi,@"STO_CUDA_ENTRY STV_DEFAULT"
_Z13Sum_M_RowwisePKfiiiPfi:
.text._Z13Sum_M_RowwisePKfiiiPfi:
[----:B------:R-:W-:Y:S08]  /*0000*/  LDC R1, c[0x0][0x37c] ;  /* 0x0000df00ff017b82 */ /* 0x000ff00000000800 */
[----:B------:R-:W0:Y:S01]  /*0010*/  LDC R3, c[0x0][0x38c] ;  /* 0x0000e300ff037b82 */ /* 0x000e220000000800 */
[----:B------:R-:W1:Y:S01]  /*0020*/  LDCU UR4, c[0x0][0x360] ;  /* 0x00006c00ff0477ac */ /* 0x000e620008000800 */
[----:B------:R-:W2:Y:S06]  /*0030*/  LDCU.64 UR8, c[0x0][0x358] ;  /* 0x00006b00ff0877ac */ /* 0x000eac0008000a00 */
[----:B------:R-:W3:Y:S01]  /*0040*/  S2UR UR6, SR_CTAID.X ;  /* 0x00000000000679c3 */ /* 0x000ee20000002500 */
[----:B0-----:R-:W0:Y:S08]  /*0050*/  I2F.U32.RP R0, R3 ;  /* 0x0000000300007306 */ /* 0x001e300000209000 */
[----:B0-----:R-:W0:Y:S02]  /*0060*/  MUFU.RCP R0, R0 ;  /* 0x0000000000007308 */ /* 0x001e240000001000 */
[----:B0-----:R-:W-:-:S02]  /*0070*/  VIADD R4, R0, 0xffffffe ;  /* 0x0ffffffe00047836 */ /* 0x001fc40000000000 */
[----:B------:R-:W3:Y:S04]  /*0080*/  S2R R0, SR_TID.X ;  /* 0x0000000000007919 */ /* 0x000ee80000002100 */
[----:B------:R0:W4:Y:S02]  /*0090*/  F2I.FTZ.U32.TRUNC.NTZ R5, R4 ;  /* 0x0000000400057305 */ /* 0x000124000021f000 */
[----:B0-----:R-:W-:Y:S02]  /*00a0*/  HFMA2 R4, -RZ, RZ, 0, 0 ;  /* 0x00000000ff047431 */ /* 0x001fe400000001ff */
[----:B----4-:R-:W-:-:S04]  /*00b0*/  IMAD.MOV R2, RZ, RZ, -R5 ;  /* 0x000000ffff027224 */ /* 0x010fc800078e0a05 */
[----:B------:R-:W-:-:S04]  /*00c0*/  IMAD R7, R2, R3, RZ ;  /* 0x0000000302077224 */ /* 0x000fc800078e02ff */
[----:B------:R-:W-:-:S04]  /*00d0*/  IMAD.HI.U32 R5, R5, R7, R4 ;  /* 0x0000000705057227 */ /* 0x000fc800078e0004 */
[----:B------:R-:W-:Y:S02]  /*00e0*/  IMAD.MOV.U32 R4, RZ, RZ, RZ ;  /* 0x000000ffff047224 */ /* 0x000fe400078e00ff */
[----:B-1----:R-:W-:Y:S01]  /*00f0*/  IMAD.HI.U32 R2, R5, UR4, RZ ;  /* 0x0000000405027c27 */ /* 0x002fe2000f8e00ff */
[----:B------:R-:W-:-:S03]  /*0100*/  LOP3.LUT R5, RZ, R3, RZ, 0x33, !PT ;  /* 0x00000003ff057212 */ /* 0x000fc600078e33ff */
[----:B------:R-:W-:-:S04]  /*0110*/  IMAD.MOV R6, RZ, RZ, -R2 ;  /* 0x000000ffff067224 */ /* 0x000fc800078e0a02 */
[----:B------:R-:W-:Y:S01]  /*0120*/  IMAD R6, R3, R6, UR4 ;  /* 0x0000000403067e24 */ /* 0x000fe2000f8e0206 */
[----:B------:R-:W0:Y:S04]  /*0130*/  LDCU UR4, c[0x0][0x3a0] ;  /* 0x00007400ff0477ac */ /* 0x000e280008000800 */
        /* <DEDUP_REMOVED lines=8> */
[----:B---3--:R-:W-:-:S05]  /*01c0*/  IMAD R6, R7, UR6, R0 ;  /* 0x0000000607067c24 */ /* 0x008fca000f8e0200 */
[----:B0-----:R-:W-:-:S04]  /*01d0*/  ISETP.GE.AND P0, PT, R6, UR4, PT ;  /* 0x0000000406007c0c */ /* 0x001fc8000bf06270 */
[----:B------:R-:W-:-:S13]  /*01e0*/  ISETP.GE.OR P0, PT, R0, R7, P0 ;  /* 0x000000070000720c */ /* 0x000fda0000706670 */
[----:B------:R-:W0:Y:S02]  /*01f0*/  @!P0 LDC.64 R8, c[0x0][0x380] ;  /* 0x0000e000ff088b82 */ /* 0x000e240000000a00 */
[----:B0-----:R-:W-:-:S05]  /*0200*/  @!P0 IMAD.WIDE R8, R6, 0x4, R8 ;  /* 0x0000000406088825 */ /* 0x001fca00078e0208 */
[----:B--2---:R0:W2:Y:S01]  /*0210*/  @!P0 LDG.E R4, desc[UR8][R8.64] ;  /* 0x0000000808048981 */ /* 0x0040a2000c1e1900 */
        /* <DEDUP_REMOVED lines=18> */
[----:B------:R-:W-:Y:S02]  /*0340*/  MOV R7, R14 ;  /* 0x0000000e00077202 */ /* 0x000fe40000000f00 */
[----:B------:R-:W-:Y:S02]  /*0350*/  IABS R10, R2 ;  /* 0x00000002000a7213 */ /* 0x000fe40000000000 */
[----:B------:R-:W0:Y:S01]  /*0360*/  I2F.RP R12, R7 ;  /* 0x00000007000c7306 */ /* 0x000e220000209400 */
[----:B------:R-:W-:Y:S01]  /*0370*/  IMAD.HI.U32 R11, R11, R8, RZ ;  /* 0x000000080b0b7227 */ /* 0x000fe200078e00ff */
[----:B------:R-:W-:-:S03]  /*0380*/  IADD3 R10, PT, PT, RZ, -R10, RZ ;  /* 0x8000000aff0a7210 */ /* 0x000fc60007ffe0ff */
[----:B------:R-:W-:-:S04]  /*0390*/  IMAD.MOV R9, RZ, RZ, -R11 ;  /* 0x000000ffff097224 */ /* 0x000fc800078e0a0b */
[----:B------:R-:W-:-:S05]  /*03a0*/  IMAD R8, R13, R9, R8 ;  /* 0x000000090d087224 */ /* 0x000fca00078e0208 */
[----:B------:R-:W-:Y:S01]  /*03b0*/  ISETP.GT.U32.AND P2, PT, R13, R8, PT ;  /* 0x000000080d00720c */ /* 0x000fe20003f44070 */
[----:B0-----:R-:W0:-:S12]  /*03c0*/  MUFU.RCP R12, R12 ;  /* 0x0000000c000c7308 */ /* 0x001e180000001000 */
[----:B------:R-:W-:Y:S02]  /*03d0*/  @!P2 IMAD.IADD R8, R8, 0x1, -R13 ;  /* 0x000000010808a824 */ /* 0x000fe400078e0a0d */
[----:B------:R-:W-:Y:S01]  /*03e0*/  @!P2 VIADD R11, R11, 0x1 ;  /* 0x000000010b0ba836 */ /* 0x000fe20000000000 */
[----:B0-----:R-:W-:Y:S02]  /*03f0*/  IADD3 R9, PT, PT, R12, 0xffffffe, RZ ;  /* 0x0ffffffe0c097810 */ /* 0x001fe40007ffe0ff */
[----:B------:R-:W-:Y:S01]  /*0400*/  ISETP.GE.U32.AND P1, PT, R8, R13, PT ;  /* 0x0000000d0800720c */ /* 0x000fe20003f26070 */
[----:B------:R-:W-:-:S03]  /*0410*/  IMAD.MOV.U32 R8, RZ, RZ, RZ ;  /* 0x000000ffff087224 */ /* 0x000fc600078e00ff */
[----:B------:R-:W0:Y:S09]  /*0420*/  F2I.FTZ.U32.TRUNC.NTZ R9, R9 ;  /* 0x0000000900097305 */ /* 0x000e32000021f000 */
[----:B------:R-:W-:Y:S01]  /*0430*/  @P1 VIADD R11, R11, 0x1 ;  /* 0x000000010b0b1836 */ /* 0x000fe20000000000 */
[----:B------:R-:W-:-:S03]  /*0440*/  ISETP.NE.AND P1, PT, R3, RZ, PT ;  /* 0x000000ff0300720c */ /* 0x000fc60003f25270 */
[----:B------:R-:W-:Y:S01]  /*0450*/  @!P0 IMAD.MOV R11, RZ, RZ, -R11 ;  /* 0x000000ffff0b8224 */ /* 0x000fe200078e0a0b */
[----:B0-----:R-:W-:-:S04]  /*0460*/  IADD3 R6, PT, PT, RZ, -R9, RZ ;  /* 0x80000009ff067210 */ /* 0x001fc80007ffe0ff */
[----:B------:R-:W-:Y:S01]  /*0470*/  SEL R5, R5, R11, !P1 ;  /* 0x0000000b05057207 */ /* 0x000fe20004800000 */
[----:B------:R-:W-:-:S03]  /*0480*/  IMAD R11, R6, R7, RZ ;  /* 0x00000007060b7224 */ /* 0x000fc600078e02ff */
[----:B------:R-:W-:Y:S01]  /*0490*/  IABS R6, R5 ;  /* 0x0000000500067213 */ /* 0x000fe20000000000 */
[----:B------:R-:W-:Y:S01]  /*04a0*/  IMAD.HI.U32 R8, R9, R11, R8 ;  /* 0x0000000b09087227 */ /* 0x000fe200078e0008 */
[----:B------:R-:W-:-:S03]  /*04b0*/  ISETP.GE.AND P1, PT, R5, RZ, PT ;  /* 0x000000ff0500720c */ /* 0x000fc60003f26270 */
[----:B------:R-:W-:Y:S02]  /*04c0*/  IMAD.MOV.U32 R9, RZ, RZ, R6 ;  /* 0x000000ffff097224 */ /* 0x000fe400078e0006 */
[----:B------:R-:W-:Y:S02]  /*04d0*/  IMAD.MOV.U32 R6, RZ, RZ, R10 ;  /* 0x000000ffff067224 */ /* 0x000fe400078e000a */
[----:B------:R-:W-:-:S04]  /*04e0*/  IMAD.HI.U32 R8, R8, R9, RZ ;  /* 0x0000000908087227 */ /* 0x000fc800078e00ff */
[----:B------:R-:W-:-:S05]  /*04f0*/  IMAD R8, R8, R6, R9 ;  /* 0x0000000608087224 */ /* 0x000fca00078e0209 */
[----:B------:R-:W-:-:S13]  /*0500*/  ISETP.GT.U32.AND P0, PT, R7, R8, PT ;  /* 0x000000080700720c */ /* 0x000fda0003f04070 */
[----:B------:R-:W-:-:S04]  /*0510*/  @!P0 IADD3 R8, PT, PT, R8, -R7, RZ ;  /* 0x8000000708088210 */ /* 0x000fc80007ffe0ff */
[----:B------:R-:W-:-:S13]  /*0520*/  ISETP.GT.U32.AND P0, PT, R7, R8, PT ;  /* 0x000000080700720c */ /* 0x000fda0003f04070 */
[----:B------:R-:W-:Y:S01]  /*0530*/  @!P0 IMAD.IADD R8, R8, 0x1, -R7 ;  /* 0x0000000108088824 */ /* 0x000fe200078e0a07 */
[----:B------:R-:W-:Y:S02]  /*0540*/  LEA R7, R0, UR4, 0x2 ;  /* 0x0000000400077c11 */ /* 0x000fe4000f8e10ff */
[----:B------:R-:W-:Y:S01]  /*0550*/  ISETP.NE.AND P0, PT, R2, RZ, PT ;  /* 0x000000ff0200720c */ /* 0x000fe20003f05270 */
[----:B------:R-:W-:-:S05]  /*0560*/  IMAD.MOV.U32 R5, RZ, RZ, R8 ;  /* 0x000000ffff057224 */ /* 0x000fca00078e0008 */
[----:B------:R-:W-:-:S07]  /*0570*/  @!P1 IADD3 R5, PT, PT, -R5, RZ, RZ ;  /* 0x000000ff05059210 */ /* 0x000fce0007ffe1ff */
        /* <DEDUP_REMOVED lines=9> */
.L_x_20:
[----:B------:R-:W-:Y:S01]  /*0610*/  SHF.R.U32.HI R9, RZ, 0x1, R8 ;  /* 0x00000001ff097819 */ /* 0x000fe20000011608 */
[----:B------:R-:W-:Y:S03]  /*0620*/  BSSY.RECONVERGENT B0, `(.L_x_18) ;  /* 0x0000023000007945 */ /* 0x000fe60003800200 */
[----:B------:R-:W-:-:S13]  /*0630*/  ISETP.GE.AND P0, PT, R6, R9, PT ;  /* 0x000000090600720c */ /* 0x000fda0003f06270 */
[----:B-1----:R-:W-:Y:S05]  /*0640*/  @P0 BRA `(.L_x_19) ;  /* 0x0000000000800947 */ /* 0x002fea0003800000 */
[-C--:B0-----:R-:W-:Y:S01]  /*0650*/  IABS R14, R4.reuse ;  /* 0x00000004000e7213 */ /* 0x081fe20000000000 */
[----:B------:R-:W-:Y:S02]  /*0660*/  HFMA2 R10, -RZ, RZ, 0, 0 ;  /* 0x00000000ff0a7431 */ /* 0x000fe400000001ff */
[----:B------:R-:W-:Y:S01]  /*0670*/  IMAD.IADD R13, R9, 0x1, R0 ;  /* 0x00000001090d7824 */ /* 0x000fe200078e0200 */
[----:B------:R-:W0:Y:S04]  /*0680*/  I2F.RP R12, R14 ;  /* 0x0000000e000c7306 */ /* 0x000e280000209400 */
[----:B------:R-:W-:Y:S02]  /*0690*/  IABS R16, R13 ;  /* 0x0000000d00107213 */ /* 0x000fe40000000000 */
[----:B------:R-:W-:-:S04]  /*06a0*/  LOP3.LUT R13, R13, R4, RZ, 0x3c, !PT ;  /* 0x000000040d0d7212 */ /* 0x000fc800078e3cff */
[----:B------:R-:W-:Y:S02]  /*06b0*/  ISETP.GE.AND P0, PT, R13, RZ, PT ;  /* 0x000000ff0d00720c */ /* 0x000fe40003f06270 */
[----:B------:R-:W-:Y:S01]  /*06c0*/  LDS R13, [R7] ;  /* 0x00000000070d7984 */ /* 0x000fe20000000800 */
[----:B0-----:R-:W0:Y:S02]  /*06d0*/  MUFU.RCP R12, R12 ;  /* 0x0000000c000c7308 */ /* 0x001e240000001000 */
[----:B0-----:R-:W-:-:S06]  /*06e0*/  IADD3 R15, PT, PT, R12, 0xffffffe, RZ ;  /* 0x0ffffffe0c0f7810 */ /* 0x001fcc0007ffe0ff */
[----:B------:R-:W0:Y:S02]  /*06f0*/  F2I.FTZ.U32.TRUNC.NTZ R11, R15 ;  /* 0x0000000f000b7305 */ /* 0x000e24000021f000 */
[----:B0-----:R-:W-:-:S04]  /*0700*/  IMAD.MOV R17, RZ, RZ, -R11 ;  /* 0x000000ffff117224 */ /* 0x001fc800078e0a0b */
[----:B------:R-:W-:-:S04]  /*0710*/  IMAD R17, R17, R14, RZ ;  /* 0x0000000e11117224 */ /* 0x000fc800078e02ff */
[----:B------:R-:W-:-:S04]  /*0720*/  IMAD.HI.U32 R10, R11, R17, R10 ;  /* 0x000000110b0a7227 */ /* 0x000fc800078e000a */
[----:B------:R-:W-:-:S04]  /*0730*/  IMAD.MOV.U32 R11, RZ, RZ, R16 ;  /* 0x000000ffff0b7224 */ /* 0x000fc800078e0010 */
[----:B------:R-:W-:-:S04]  /*0740*/  IMAD.HI.U32 R10, R10, R11, RZ ;  /* 0x0000000b0a0a7227 */ /* 0x000fc800078e00ff */
[----:B------:R-:W-:-:S04]  /*0750*/  IMAD.MOV R12, RZ, RZ, -R10 ;  /* 0x000000ffff0c7224 */ /* 0x000fc800078e0a0a */
[----:B------:R-:W-:-:S05]  /*0760*/  IMAD R11, R14, R12, R11 ;  /* 0x0000000c0e0b7224 */ /* 0x000fca00078e020b */
[----:B------:R-:W-:-:S13]  /*0770*/  ISETP.GT.U32.AND P2, PT, R14, R11, PT ;  /* 0x0000000b0e00720c */ /* 0x000fda0003f44070 */
[-C--:B------:R-:W-:Y:S01]  /*0780*/  @!P2 IADD3 R11, PT, PT, R11, -R14.reuse, RZ ;  /* 0x8000000e0b0ba210 */ /* 0x080fe20007ffe0ff */
[----:B------:R-:W-:Y:S01]  /*0790*/  @!P2 VIADD R10, R10, 0x1 ;  /* 0x000000010a0aa836 */ /* 0x000fe20000000000 */
[----:B------:R-:W-:Y:S02]  /*07a0*/  ISETP.NE.AND P2, PT, R4, RZ, PT ;  /* 0x000000ff0400720c */ /* 0x000fe40003f45270 */
[----:B------:R-:W-:-:S13]  /*07b0*/  ISETP.GE.U32.AND P1, PT, R11, R14, PT ;  /* 0x0000000e0b00720c */ /* 0x000fda0003f26070 */
[----:B------:R-:W-:-:S05]  /*07c0*/  @P1 IADD3 R10, PT, PT, R10, 0x1, RZ ;  /* 0x000000010a0a1810 */ /* 0x000fca0007ffe0ff */
        /* <DEDUP_REMOVED lines=8> */
.L_x_19:
[----:B------:R-:W-:Y:S05]  /*0850*/  BSYNC.RECONVERGENT B0 ;  /* 0x0000000000007941 */ /* 0x000fea0003800200 */
.L_x_18:
[----:B------:R-:W-:Y:S01]  /*0860*/  BAR.SYNC.DEFER_BLOCKING 0x0 ;  /* 0x0000000000007b1d */ /* 0x000fe20000010000 */
[----:B------:R-:W-:Y:S02]  /*0870*/  ISETP.GT.U32.AND P0, PT, R8, 0x3, PT ;  /* 0x000000030800780c */ /* 0x000fe40003f04070 */
[----:B------:R-:W-:-:S11]  /*0880*/  MOV R8, R9 ;  /* 0x0000000900087202 */ /* 0x000fd60000000f00 */
[----:B------:R-:W-:Y:S05]  /*0890*/  @P0 BRA `(.L_x_20) ;  /* 0xfffffffc005c0947 */ /* 0x000fea000383ffff */
.L_x_17:
[----:B------:R-:W-:-:S13]  /*08a0*/  ISETP.NE.AND P0, PT, R6, RZ, PT ;  /* 0x000000ff0600720c */ /* 0x000fda0003f05270 */
[----:B------:R-:W-:Y:S05]  /*08b0*/  @P0 EXIT ;  /* 0x000000000000094d */ /* 0x000fea0003800000 */
[----:B------:R-:W-:Y:S01]  /*08c0*/  LEA R0, R3, UR4, 0x2 ;  /* 0x0000000403007c11 */ /* 0x000fe2000f8e10ff */
[----:B01----:R-:W0:Y:S01]  /*08d0*/  LDC.64 R6, c[0x0][0x398] ;  /* 0x0000e600ff067b82 */ /* 0x003e220000000a00 */
[----:B------:R-:W-:-:S03]  /*08e0*/  IMAD R3, R2, UR6, R5 ;  /* 0x0000000602037c24 */ /* 0x000fc6000f8e0205 */
[----:B------:R-:W1:Y:S01]  /*08f0*/  LDS R9, [R0] ;  /* 0x0000000000097984 */ /* 0x000e620000000800 */
[----:B0-----:R-:W-:-:S05]  /*0900*/  IMAD.WIDE.U32 R2, R3, 0x4, R6 ;  /* 0x0000000403027825 */ /* 0x001fca00078e0006 */
[----:B-1----:R-:W-:Y:S01]  /*0910*/  STG.E desc[UR8][R2.64], R9 ;  /* 0x0000000902007986 */ /* 0x002fe2000c101908 */
[----:B------:R-:W-:Y:S05]  /*0920*/  EXIT ;  /* 0x000000000000794d */ /* 0x000fea0003800000 */
.L_x_21:
        /* <DEDUP_REMOVED lines=13> */
.L_x_129:


//--------------------- .text._Z26Softmax_Rowwise_M_BackwardPKfS0_S0_S0_S0_S0_Pfiiii --------------------------
	.section	.text._Z26Softmax_Rowwise_M_BackwardPKfS0_S0_S0_S0_S0_Pfiiii,"ax",@progbits
	.align	128
        .global         _Z26Softmax_Rowwise_M_BackwardPKfS0_S0_S0_S0_S0_Pfiiii
        .type           _Z26Softmax_Rowwise_M_BackwardPKfS0_S0_S0_S0_S0_Pfiiii,@function
        .size           _Z26Softmax_Rowwise_M_BackwardPKfS0_S0_S0_S0_S0_Pfiiii,(.L_x_119 - _Z26Softmax_Rowwise_M_BackwardPKfS0_S0_S0_S0_S0_Pfiiii)
        .other          _Z26Softmax_Rowwise_M_BackwardPKfS0_S0_S0_S0_S0_Pfiiii,@"STO_CUDA_ENTRY STV_DEFAULT"
_Z26Softmax_Rowwise_M_BackwardPKfS0_S0_S0_S0_S0_Pfiiii:
.text._Z26Softmax_Rowwise_M_BackwardPKfS0_S0_S0_S0_S0_Pfiiii:
[----:B------:R-:W-:Y:S08]  /*0000*/  LDC R1, c[0x0][0x37c] ;  /* 0x0000df00ff017b82 */ /* 0x000ff00000000800 */
[----:B------:R-:W0:Y:S01]  /*0010*/  LDC R17, c[0x0][0x3bc] ;  /* 0x0000ef00ff117b82 */ /* 0x000e220000000800 */
[----:B------:R-:W1:Y:S01]  /*0020*/  S2R R8, SR_TID.X ;  /* 0x0000000000087919 */ /* 0x000e620000002100 */
[----:B------:R-:W2:Y:S06]  /*0030*/  LDCU UR5, c[0x0][0x3c4] ;  /* 0x00007880ff0577ac */ /* 0x000eac0008000800 */
[----:B------:R-:W3:Y:S08]  /*0040*/  LDC R7, c[0x0][0x360] ;  /* 0x0000d800ff077b82 */ /* 0x000ef00000000800 */
[----:B------:R-:W1:Y:S01]  /*0050*/  S2UR UR4, SR_CTAID.X ;  /* 0x00000000000479c3 */ /* 0x000e620000002500 */
[----:B0-----:R-:W0:Y:S01]  /*0060*/  I2F.U32.RP R4, R17 ;  /* 0x0000001100047306 */ /* 0x001e220000209000 */
[----:B------:R-:W-:-:S06]  /*0070*/  LOP3.LUT R19, RZ, R17, RZ, 0x33, !PT ;  /* 0x00000011ff137212 */ /* 0x000fcc00078e33ff */
[----:B------:R-:W4:Y:S08]  /*0080*/  LDC.64 R20, c[0x0][0x380] ;  /* 0x0000e000ff147b82 */ /* 0x000f300000000a00 */
[----:B------:R-:W4:Y:S01]  /*0090*/  LDC.64 R12, c[0x0][0x388] ;  /* 0x0000e200ff0c7b82 */ /* 0x000f220000000a00 */
[----:B0-----:R-:W0:Y:S07]  /*00a0*/  MUFU.RCP R4, R4 ;  /* 0x0000000400047308 */ /* 0x001e2e0000001000 */
[----:B------:R-:W4:Y:S01]  /*00b0*/  LDC.64 R24, c[0x0][0x3a0] ;  /* 0x0000e800ff187b82 */ /* 0x000f220000000a00 */
[----:B0-----:R-:W-:-:S04]  /*00c0*/  VIADD R2, R4, 0xffffffe ;  /* 0x0ffffffe04027836 */ /* 0x001fc80000000000 */
[----:B------:R0:W2:Y:S02]  /*00d0*/  F2I.FTZ.U32.TRUNC.NTZ R3, R2 ;  /* 0x0000000200037305 */ /* 0x0000a4000021f000 */
[----:B0-----:R-:W-:Y:S02]  /*00e0*/  IMAD.MOV.U32 R2, RZ, RZ, RZ ;  /* 0x000000ffff027224 */ /* 0x001fe400078e00ff */
[----:B--2---:R-:W-:-:S04]  /*00f0*/  IMAD.MOV R0, RZ, RZ, -R3 ;  /* 0x000000ffff007224 */ /* 0x004fc800078e0a03 */
[-C--:B------:R-:W-:Y:S01]  /*0100*/  IMAD R5, R0, R17.reuse, RZ ;  /* 0x0000001100057224 */ /* 0x080fe200078e02ff */
[----:B------:R-:W-:-:S03]  /*0110*/  IABS R0, R17 ;  /* 0x0000001100007213 */ /* 0x000fc60000000000 */
[----:B------:R-:W-:Y:S02]  /*0120*/  IMAD.HI.U32 R6, R3, R5, R2 ;  /* 0x0000000503067227 */ /* 0x000fe400078e0002 */
[----:B------:R-:W0:Y:S04]  /*0130*/  I2F.RP R5, R0 ;  /* 0x0000000000057306 */ /* 0x000e280000209400 */
[----:B---3--:R-:W-:-:S05]  /*0140*/  IMAD.HI.U32 R4, R6, R7, RZ ;  /* 0x0000000706047227 */ /* 0x008fca00078e00ff */
[----:B------:R-:W-:-:S05]  /*0150*/  IADD3 R2, PT, PT, -R4, RZ, RZ ;  /* 0x000000ff04027210 */ /* 0x000fca0007ffe1ff */
[----:B------:R-:W-:Y:S01]  /*0160*/  IMAD R2, R17, R2, R7 ;  /* 0x0000000211027224 */ /* 0x000fe200078e0207 */
[----:B0-----:R-:W0:Y:S04]  /*0170*/  MUFU.RCP R5, R5 ;  /* 0x0000000500057308 */ /* 0x001e280000001000 */
[----:B------:R-:W-:-:S13]  /*0180*/  ISETP.GE.U32.AND P0, PT, R2, R17, PT ;  /* 0x000000110200720c */ /* 0x000fda0003f06070 */
[----:B------:R-:W-:Y:S02]  /*0190*/  @P0 IMAD.IADD R2, R2, 0x1, -R17 ;  /* 0x0000000102020824 */ /* 0x000fe400078e0a11 */
[----:B------:R-:W-:Y:S01]  /*01a0*/  @P0 VIADD R4, R4, 0x1 ;  /* 0x0000000104040836 */ /* 0x000fe20000000000 */
[----:B------:R-:W-:Y:S02]  /*01b0*/  ISETP.NE.U32.AND P0, PT, R17, RZ, PT ;  /* 0x000000ff1100720c */ /* 0x000fe40003f05070 */
[----:B------:R-:W-:Y:S01]  /*01c0*/  ISETP.GE.U32.AND P1, PT, R2, R17, PT ;  /* 0x000000110200720c */ /* 0x000fe20003f26070 */
[----:B0-----:R-:W-:-:S04]  /*01d0*/  VIADD R2, R5, 0xffffffe ;  /* 0x0ffffffe05027836 */ /* 0x001fc80000000000 */
[----:B------:R0:W2:Y:S08]  /*01e0*/  F2I.FTZ.U32.TRUNC.NTZ R3, R2 ;  /* 0x0000000200037305 */ /* 0x0000b0000021f000 */
[----:B------:R-:W-:Y:S01]  /*01f0*/  @P1 IADD3 R4, PT, PT, R4, 0x1, RZ ;  /* 0x0000000104041810 */ /* 0x000fe20007ffe0ff */
[----:B0-----:R-:W-:-:S03]  /*0200*/  IMAD.MOV.U32 R2, RZ, RZ, RZ ;  /* 0x000000ffff027224 */ /* 0x001fc600078e00ff */
[----:B------:R-:W-:Y:S01]  /*0210*/  SEL R4, R19, R4, !P0 ;  /* 0x0000000413047207 */ /* 0x000fe20004000000 */
[----:B--2---:R-:W-:-:S04]  /*0220*/  IMAD.MOV R9, RZ, RZ, -R3 ;  /* 0x000000ffff097224 */ /* 0x004fc800078e0a03 */
[----:B------:R-:W-:Y:S02]  /*0230*/  IMAD R5, R4, R17, RZ ;  /* 0x0000001104057224 */ /* 0x000fe400078e02ff */
[----:B------:R-:W-:Y:S02]  /*0240*/  IMAD R9, R9, R0, RZ ;  /* 0x0000000009097224 */ /* 0x000fe400078e02ff */
[----:B-1----:R-:W-:Y:S02]  /*0250*/  IMAD R6, R5, UR4, R8 ;  /* 0x0000000405067c24 */ /* 0x002fe4000f8e0208 */
[----:B------:R-:W-:-:S03]  /*0260*/  IMAD.HI.U32 R2, R3, R9, R2 ;  /* 0x0000000903027227 */ /* 0x000fc600078e0002 */
[----:B------:R-:W-:Y:S02]  /*0270*/  IABS R10, R6 ;  /* 0x00000006000a7213 */ /* 0x000fe40000000000 */
[----:B------:R-:W-:Y:S01]  /*0280*/  ISETP.GE.AND P0, PT, R6, UR5, PT ;  /* 0x0000000506007c0c */ /* 0x000fe2000bf06270 */
[----:B------:R-:W0:Y:S01]  /*0290*/  LDCU.64 UR4, c[0x0][0x358] ;  /* 0x00006b00ff0477ac */ /* 0x000e220008000a00 */
[----:B------:R-:W-:Y:S02]  /*02a0*/  MOV R3, R10 ;  /* 0x0000000a00037202 */ /* 0x000fe40000000f00 */
[----:B------:R-:W-:-:S03]  /*02b0*/  ISETP.LT.AND P0, PT, R8, R5, !P0 ;  /* 0x000000050800720c */ /* 0x000fc60004701270 */
[----:B------:R-:W-:-:S04]  /*02c0*/  IMAD.HI.U32 R9, R2, R3, RZ ;  /* 0x0000000302097227 */ /* 0x000fc800078e00ff */
[----:B------:R-:W-:-:S04]  /*02d0*/  IMAD.MOV R2, RZ, RZ, -R9 ;  /* 0x000000ffff027224 */ /* 0x000fc800078e0a09 */
[----:B------:R-:W-:Y:S02]  /*02e0*/  IMAD R3, R0, R2, R3 ;  /* 0x0000000200037224 */ /* 0x000fe400078e0203 */
[----:B------:R-:W1:Y:S01]  /*02f0*/  @P0 LDC.64 R10, c[0x0][0x390] ;  /* 0x0000e400ff0a0b82 */ /* 0x000e620000000a00 */
[----:B----4-:R-:W-:Y:S02]  /*0300*/  @P0 IMAD.WIDE R20, R6, 0x4, R20 ;  /* 0x0000000406140825 */ /* 0x010fe400078e0214 */
[----:B------:R-:W-:Y:S02]  /*0310*/  ISETP.GT.U32.AND P3, PT, R0, R3, PT ;  /* 0x000000030000720c */ /* 0x000fe40003f64070 */
[----:B------:R-:W-:Y:S01]  /*0320*/  @P0 IMAD.WIDE R14, R6, 0x4, R12 ;  /* 0x00000004060e0825 */ /* 0x000fe200078e020c */
[----:B0-----:R-:W2:Y:S05]  /*0330*/  @P0 LDG.E R5, desc[UR4][R20.64] ;  /* 0x0000000414050981 */ /* 0x001eaa000c1e1900 */
[----:B------:R0:W3:Y:S05]  /*0340*/  @P0 LDG.E R15, desc[UR4][R14.64] ;  /* 0x000000040e0f0981 */ /* 0x0000ea000c1e1900 */
[----:B------:R-:W-:Y:S01]  /*0350*/  @!P3 IMAD.IADD R3, R3, 0x1, -R0 ;  /* 0x000000010303b824 */ /* 0x000fe200078e0a00 */
[----:B------:R-:W-:-:S04]  /*0360*/  @!P3 IADD3 R9, PT, PT, R9, 0x1, RZ ;  /* 0x000000010909b810 */ /* 0x000fc80007ffe0ff */
[----:B------:R-:W-:Y:S02]  /*0370*/  ISETP.GE.U32.AND P2, PT, R3, R0, PT ;  /* 0x000000000300720c */ /* 0x000fe40003f46070 */
[C---:B------:R-:W-:Y:S01]  /*0380*/  LOP3.LUT R0, R6.reuse, R17, RZ, 0x3c, !PT ;  /* 0x0000001106007212 */ /* 0x040fe200078e3cff */
[----:B-1----:R-:W-:Y:S01]  /*0390*/  @P0 IMAD.WIDE R22, R6, 0x4, R10 ;  /* 0x0000000406160825 */ /* 0x002fe200078e020a */
[----:B------:R-:W1:Y:S02]  /*03a0*/  LDC.64 R2, c[0x0][0x3a8] ;  /* 0x0000ea00ff027b82 */ /* 0x000e640000000a00 */
[----:B------:R-:W-:Y:S02]  /*03b0*/  ISETP.GE.AND P1, PT, R0, RZ, PT ;  /* 0x000000ff0000720c */ /* 0x000fe40003f26270 */
[----:B------:R4:W3:Y:S01]  /*03c0*/  @P0 LDG.E R16, desc[UR4][R22.64] ;  /* 0x0000000416100981 */ /* 0x0008e2000c1e1900 */
[----:B0-----:R-:W-:-:S03]  /*03d0*/  IABS R14, R4 ;  /* 0x00000004000e7213 */ /* 0x001fc60000000000 */
[----:B------:R-:W0:Y:S01]  /*03e0*/  LDC.64 R10, c[0x0][0x398] ;  /* 0x0000e600ff0a7b82 */ /* 0x000e220000000a00 */
[----:B------:R-:W-:Y:S01]  /*03f0*/  @P2 VIADD R9, R9, 0x1 ;  /* 0x0000000109092836 */ /* 0x000fe20000000000 */
[----:B------:R-:W-:-:S05]  /*0400*/  ISETP.NE.AND P2, PT, R17, RZ, PT ;  /* 0x000000ff1100720c */ /* 0x000fca0003f45270 */
[----:B------:R-:W-:-:S05]  /*0410*/  @!P1 IMAD.MOV R9, RZ, RZ, -R9 ;  /* 0x000000ffff099224 */ /* 0x000fca00078e0a09 */
[----:B------:R-:W-:-:S05]  /*0420*/  SEL R19, R19, R9, !P2 ;  /* 0x0000000913137207 */ /* 0x000fca0005000000 */
[----:B-1----:R-:W-:-:S05]  /*0430*/  IMAD.WIDE R2, R19, 0x4, R2 ;  /* 0x0000000413027825 */ /* 0x002fca00078e0202 */
[----:B------:R1:W3:Y:S01]  /*0440*/  LDG.E R13, desc[UR4][R2.64] ;  /* 0x00000004020d7981 */ /* 0x0002e2000c1e1900 */
[----:B------:R-:W0:Y:S01]  /*0450*/  I2F.RP R12, R14 ;  /* 0x0000000e000c7306 */ /* 0x000e220000209400 */
[----:B----4-:R-:W4:Y:S07]  /*0460*/  S2R R23, SR_CgaCtaId ;  /* 0x0000000000177919 */ /* 0x010f2e0000008800 */
[----:B0-----:R-:W1:Y:S01]  /*0470*/  MUFU.RCP R12, R12 ;  /* 0x0000000c000c7308 */ /* 0x001e620000001000 */
[----:B------:R-:W-:Y:S01]  /*0480*/  IMAD.WIDE R20, R19, 0x4, R10 ;  /* 0x0000000413147825 */ /* 0x000fe200078e020a */
[----:B-1----:R-:W-:-:S03]  /*0490*/  IADD3 R2, PT, PT, R12, 0xffffffe, RZ ;  /* 0x0ffffffe0c027810 */ /* 0x002fc60007ffe0ff */
[----:B------:R-:W-:Y:S01]  /*04a0*/  IMAD.WIDE R10, R19, 0x4, R24 ;  /* 0x00000004130a7825 */ /* 0x000fe200078e0218 */
[----:B------:R0:W5:Y:S02]  /*04b0*/  LDG.E R9, desc[UR4][R20.64] ;  /* 0x0000000414097981 */ /* 0x000164000c1e1900 */
[----:B------:R1:W0:Y:S01]  /*04c0*/  F2I.FTZ.U32.TRUNC.NTZ R3, R2 ;  /* 0x0000000200037305 */ /* 0x000222000021f000 */
[----:B------:R-:W-:Y:S02]  /*04d0*/  MOV R0, 0x400 ;  /* 0x0000040000007802 */ /* 0x000fe40000000f00 */
[----:B------:R4:W5:Y:S01]  /*04e0*/  LDG.E R10, desc[UR4][R10.64] ;  /* 0x000000040a0a7981 */ /* 0x000962000c1e1900 */
[----:B------:R-:W-:Y:S02]  /*04f0*/  IABS R18, R4 ;  /* 0x0000000400127213 */ /* 0x000fe40000000000 */
[----:B------:R-:W-:Y:S01]  /*0500*/  IABS R12, R19 ;  /* 0x00000013000c7213 */ /* 0x000fe20000000000 */
[----:B-1----:R-:W-:-:S02]  /*0510*/  IMAD.MOV.U32 R2, RZ, RZ, RZ ;  /* 0x000000ffff027224 */ /* 0x002fc400078e00ff */
[----:B0-----:R-:W-:Y:S01]  /*0520*/  IMAD.MOV R21, RZ, RZ, -R3 ;  /* 0x000000ffff157224 */ /* 0x001fe200078e0a03 */
[----:B----4-:R-:W-:-:S03]  /*0530*/  LEA R11, R23, R0, 0x18 ;  /* 0x00000000170b7211 */ /* 0x010fc600078ec0ff */
[----:B------:R-:W-:Y:S02]  /*0540*/  IMAD R21, R21, R14, RZ ;  /* 0x0000000e15157224 */ /* 0x000fe400078e02ff */
[----:B------:R-:W-:Y:S02]  /*0550*/  IMAD.MOV R18, RZ, RZ, -R18 ;  /* 0x000000ffff127224 */ /* 0x000fe400078e0a12 */
[----:B------:R-:W-:Y:S01]  /*0560*/  IMAD.HI.U32 R0, R3, R21, R2 ;  /* 0x0000001503007227 */ /* 0x000fe200078e0002 */
[----:B------:R-:W-:-:S03]  /*0570*/  LEA R3, R7, R11, 0x2 ;  /* 0x0000000b07037211 */ /* 0x000fc600078e10ff */
[----:B------:R-:W-:Y:S01]  /*0580*/  IMAD.MOV.U32 R21, RZ, RZ, R12 ;  /* 0x000000ffff157224 */ /* 0x000fe200078e000c */
[----:B------:R-:W-:Y:S01]  /*0590*/  LEA R12, R8, R3, 0x2 ;  /* 0x00000003080c7211 */ /* 0x000fe200078e10ff */
[----:B------:R-:W-:Y:S02]  /*05a0*/  IMAD.MOV.U32 R3, RZ, RZ, R18 ;  /* 0x000000ffff037224 */ /* 0x000fe400078e0012 */
[----:B------:R-:W-:-:S04]  /*05b0*/  IMAD.HI.U32 R0, R0, R21, RZ ;  /* 0x0000001500007227 */ /* 0x000fc800078e00ff */
[C---:B------:R-:W-:Y:S02]  /*05c0*/  @P0 IMAD R18, R7.reuse, 0x3, R8 ;  /* 0x0000000307120824 */ /* 0x040fe400078e0208 */
[----:B------:R-:W-:Y:S02]  /*05d0*/  IMAD R3, R0, R3, R21 ;  /* 0x0000000300037224 */ /* 0x000fe400078e0215 */
[----:B------:R-:W-:Y:S01]  /*05e0*/  IMAD R2, R7, 0x4, R12 ;  /* 0x0000000407027824 */ /* 0x000fe200078e020c */
[----:B------:R-:W-:Y:S02]  /*05f0*/  @P0 LEA R21, R18, R11, 0x2 ;  /* 0x0000000b12150211 */ /* 0x000fe400078e10ff */
[----:B------:R-:W-:-:S13]  /*0600*/  ISETP.GT.U32.AND P1, PT, R14, R3, PT ;  /* 0x000000030e00720c */ /* 0x000fda0003f24070 */
[----:B------:R-:W-:-:S05]  /*0610*/  @!P1 IMAD.IADD R3, R3, 0x1, -R14 ;  /* 0x0000000103039824 */ /* 0x000fca00078e0a0e */
[----:B------:R-:W-:Y:S02]  /*0620*/  ISETP.GT.U32.AND P2, PT, R14, R3, PT ;  /* 0x000000030e00720c */ /* 0x000fe40003f44070 */
[----:B------:R-:W-:Y:S02]  /*0630*/  ISETP.GE.AND P3, PT, R19, RZ, PT ;  /* 0x000000ff1300720c */ /* 0x000fe40003f66270 */
[----:B------:R-:W-:Y:S01]  /*0640*/  ISETP.NE.AND P1, PT, R4, RZ, PT ;  /* 0x000000ff0400720c */ /* 0x000fe20003f25270 */
[----:B------:R-:W0:Y:S08]  /*0650*/  LDCU UR6, c[0x0][0x3c0] ;  /* 0x00007800ff0677ac */ /* 0x000e300008000800 */
[----:B------:R-:W-:-:S05]  /*0660*/  @!P2 IMAD.IADD R3, R3, 0x1, -R14 ;  /* 0x000000010303a824 */ /* 0x000fca00078e0a0e */
[----:B------:R-:W-:-:S05]  /*0670*/  MOV R14, R3 ;  /* 0x00000003000e7202 */ /* 0x000fca0000000f00 */
[----:B------:R-:W-:Y:S01]  /*0680*/  @!P3 IMAD.MOV R14, RZ, RZ, -R14 ;  /* 0x000000ffff0eb224 */ /* 0x000fe200078e0a0e */
[----:B------:R-:W-:Y:S01]  /*0690*/  @!P1 LOP3.LUT R14, RZ, R4, RZ, 0x33, !PT ;  /* 0x00000004ff0e9212 */ /* 0x000fe200078e33ff */
[----:B------:R-:W-:Y:S04]  /*06a0*/  BSSY.RECONVERGENT B0, `(.L_x_22) ;  /* 0x0000015000007945 */ /* 0x000fe80003800200 */
[----:B------:R-:W-:Y:S01]  /*06b0*/  IMAD R17, R14, R17, RZ ;  /* 0x000000110e117224 */ /* 0x000fe200078e02ff */
[----:B--2---:R-:W-:Y:S04]  /*06c0*/  @P0 STS [R12], R5 ;  /* 0x000000050c000388 */ /* 0x004fe80000000800 */
[----:B---3--:R-:W-:Y:S04]  /*06d0*/  @P0 STS [R2], R15 ;  /* 0x0000000f02000388 */ /* 0x008fe80000000800 */
[----:B------:R0:W-:Y:S04]  /*06e0*/  @P0 STS [R21], R16 ;  /* 0x0000001015000388 */ /* 0x0001e80000000800 */
[----:B------:R-:W1:Y:S01]  /*06f0*/  LDS R0, [R2] ;  /* 0x0000000002007984 */ /* 0x000e620000000800 */
[----:B------:R-:W2:Y:S01]  /*0700*/  MUFU.RCP R18, R13 ;  /* 0x0000000d00127308 */ /* 0x000ea20000001000 */
[----:B0-----:R-:W-:-:S02]  /*0710*/  IMAD.U32 R16, RZ, RZ, UR6 ;  /* 0x00000006ff107e24 */ /* 0x001fc4000f8e00ff */
[----:B--2---:R-:W-:-:S05]  /*0720*/  FFMA R3, -R13, R18, 1 ;  /* 0x3f8000000d037423 */ /* 0x004fca0000000112 */
[----:B-1----:R-:W0:Y:S01]  /*0730*/  FCHK P1, R0, R13 ;  /* 0x0000000d00007302 */ /* 0x002e220000020000 */
[----:B------:R-:W-:-:S04]  /*0740*/  FFMA R3, R18, R3, R18 ;  /* 0x0000000312037223 */ /* 0x000fc80000000012 */
[----:B------:R-:W-:-:S04]  /*0750*/  FFMA R2, R0, R3, RZ ;  /* 0x0000000300027223 */ /* 0x000fc800000000ff */
[----:B------:R-:W-:Y:S01]  /*0760*/  FFMA R19, -R13, R2, R0 ;  /* 0x000000020d137223 */ /* 0x000fe20000000100 */
[----:B------:R-:W-:-:S03]  /*0770*/  IADD3 R15, PT, PT, -R17, R8, RZ ;  /* 0x00000008110f7210 */ /* 0x000fc60007ffe1ff */
[----:B------:R-:W-:Y:S01]  /*0780*/  FFMA R19, R3, R19, R2 ;  /* 0x0000001303137223 */ /* 0x000fe20000000002 */
[----:B0-----:R-:W-:Y:S06]  /*0790*/  @!P1 BRA `(.L_x_23) ;  /* 0x0000000000149947 */ /* 0x001fec0003800000 */
[----:B------:R-:W-:Y:S01]  /*07a0*/  IMAD.MOV.U32 R2, RZ, RZ, R0 ;  /* 0x000000ffff027224 */ /* 0x000fe200078e0000 */
[----:B------:R-:W-:Y:S01]  /*07b0*/  MOV R4, 0x7e0 ;  /* 0x000007e000047802 */ /* 0x000fe20000000f00 */
[----:B------:R-:W-:-:S07]  /*07c0*/  IMAD.MOV.U32 R3, RZ, RZ, R13 ;  /* 0x000000ffff037224 */ /* 0x000fce00078e000d */
[----:B-----5:R-:W-:Y:S05]  /*07d0*/  CALL.REL.NOINC `($__internal_0_$__cuda_sm3x_div_rn_noftz_f32_slowpath) ;  /* 0x0000000400607944 */ /* 0x020fea0003c00000 */
[----:B------:R-:W-:-:S07]  /*07e0*/  MOV R19, R3 ;  /* 0x0000000300137202 */ /* 0x000fce0000000f00 */
.L_x_23:
[----:B------:R-:W-:Y:S05]  /*07f0*/  BSYNC.RECONVERGENT B0 ;  /* 0x0000000000007941 */ /* 0x000fea0003800200 */
.L_x_22:
[----:B------:R-:W0:Y:S01]  /*0800*/  LDS R2, [R12] ;  /* 0x000000000c027984 */ /* 0x000e220000000800 */
[----:B------:R-:W-:Y:S01]  /*0810*/  FMUL R13, R13, R13 ;  /* 0x0000000d0d0d7220 */ /* 0x000fe20000400000 */
[----:B------:R-:W-:Y:S03]  /*0820*/  BSSY.RECONVERGENT B0, `(.L_x_24) ;  /* 0x000000c000007945 */ /* 0x000fe60003800200 */
[----:B------:R-:W1:Y:S02]  /*0830*/  MUFU.RCP R3, R13 ;  /* 0x0000000d00037308 */ /* 0x000e640000001000 */
[----:B-1----:R-:W-:-:S04]  /*0840*/  FFMA R4, -R13, R3, 1 ;  /* 0x3f8000000d047423 */ /* 0x002fc80000000103 */
[----:B------:R-:W-:Y:S02]  /*0850*/  FFMA R3, R3, R4, R3 ;  /* 0x0000000403037223 */ /* 0x000fe40000000003 */
[----:B0-----:R-:W0:Y:S02]  /*0860*/  FCHK P1, R2, R13 ;  /* 0x0000000d02007302 */ /* 0x001e240000020000 */
[----:B------:R-:W-:-:S04]  /*0870*/  FFMA R4, R2, R3, RZ ;  /* 0x0000000302047223 */ /* 0x000fc800000000ff */
[----:B------:R-:W-:-:S04]  /*0880*/  FFMA R5, -R13, R4, R2 ;  /* 0x000000040d057223 */ /* 0x000fc80000000102 */
[----:B------:R-:W-:Y:S01]  /*0890*/  FFMA R3, R3, R5, R4 ;  /* 0x0000000503037223 */ /* 0x000fe20000000004 */
[----:B0-----:R-:W-:Y:S06]  /*08a0*/  @!P1 BRA `(.L_x_25) ;  /* 0x00000000000c9947 */ /* 0x001fec0003800000 */
[----:B------:R-:W-:Y:S01]  /*08b0*/  IMAD.MOV.U32 R3, RZ, RZ, R13 ;  /* 0x000000ffff037224 */ /* 0x000fe200078e000d */
[----:B------:R-:W-:-:S07]  /*08c0*/  MOV R4, 0x8e0 ;  /* 0x000008e000047802 */ /* 0x000fce0000000f00 */
[----:B-----5:R-:W-:Y:S05]  /*08d0*/  CALL.REL.NOINC `($__internal_0_$__cuda_sm3x_div_rn_noftz_f32_slowpath) ;  /* 0x0000000400207944 */ /* 0x020fea0003c00000 */
.L_x_25:
[----:B------:R-:W-:Y:S05]  /*08e0*/  BSYNC.RECONVERGENT B0 ;  /* 0x0000000000007941 */ /* 0x000fea0003800200 */
.L_x_24:
[----:B-----5:R-:W-:Y:S01]  /*08f0*/  FADD R9, -R9, R2 ;  /* 0x0000000209097221 */ /* 0x020fe20000000100 */
[----:B------:R-:W-:Y:S01]  /*0900*/  FFMA R3, R0, R3, R19 ;  /* 0x0000000300037223 */ /* 0x000fe20000000013 */
[----:B------:R-:W-:Y:S01]  /*0910*/  IMAD R0, R8, 0x4, R11 ;  /* 0x0000000408007824 */ /* 0x000fe200078e020b */
[----:B------:R-:W0:Y:S01]  /*0920*/  LDCU UR6, c[0x0][0x3c0] ;  /* 0x00007800ff0677ac */ /* 0x000e220008000800 */
[----:B------:R-:W-:Y:S01]  /*0930*/  FMUL R9, R9, 1.4426950216293334961 ;  /* 0x3fb8aa3b09097820 */ /* 0x000fe20000400000 */
[----:B------:R-:W1:Y:S02]  /*0940*/  LDC R4, c[0x0][0x3bc] ;  /* 0x0000ef00ff047b82 */ /* 0x000e640000000800 */
[----:B------:R-:W-:Y:S02]  /*0950*/  LEA R7, R7, R0, 0x4 ;  /* 0x0000000007077211 */ /* 0x000fe400078e20ff */
[----:B------:R-:W-:Y:S01]  /*0960*/  FSETP.GEU.AND P1, PT, R9, -126, PT ;  /* 0xc2fc00000900780b */ /* 0x000fe20003f2e000 */
[----:B0-----:R-:W-:-:S12]  /*0970*/  UISETP.GE.AND UP0, UPT, UR6, 0x2, UPT ;  /* 0x000000020600788c */ /* 0x001fd8000bf06270 */
[----:B------:R-:W-:-:S04]  /*0980*/  @!P1 FMUL R9, R9, 0.5 ;  /* 0x3f00000009099820 */ /* 0x000fc80000400000 */
[----:B------:R-:W0:Y:S02]  /*0990*/  MUFU.EX2 R2, R9 ;  /* 0x0000000900027308 */ /* 0x000e240000000800 */
[----:B0-----:R-:W-:-:S04]  /*09a0*/  @!P1 FMUL R2, R2, R2 ;  /* 0x0000000202029220 */ /* 0x001fc80000400000 */
[----:B------:R-:W-:-:S05]  /*09b0*/  FMUL R3, R3, R2 ;  /* 0x0000000203037220 */ /* 0x000fca0000400000 */
[----:B------:R0:W-:Y:S04]  /*09c0*/  STS [R0], R3 ;  /* 0x0000000300007388 */ /* 0x0001e80000000800 */
[----:B------:R0:W-:Y:S01]  /*09d0*/  STS [R7], R3 ;  /* 0x0000000307007388 */ /* 0x0001e20000000800 */
[----:B------:R-:W-:Y:S06]  /*09e0*/  BAR.SYNC.DEFER_BLOCKING 0x0 ;  /* 0x0000000000007b1d */ /* 0x000fec0000010000 */
[----:B-1----:R-:W-:Y:S05]  /*09f0*/  BRA.U !UP0, `(.L_x_26) ;  /* 0x0000000108a47547 */ /* 0x002fea000b800000 */
.L_x_29:
[----:B------:R-:W-:Y:S01]  /*0a00*/  SHF.R.U32.HI R5, RZ, 0x1, R16 ;  /* 0x00000001ff057819 */ /* 0x000fe20000011610 */
[----:B------:R-:W-:Y:S03]  /*0a10*/  BSSY.RECONVERGENT B0, `(.L_x_27) ;  /* 0x0000023000007945 */ /* 0x000fe60003800200 */
[----:B------:R-:W-:-:S13]  /*0a20*/  ISETP.GE.AND P1, PT, R15, R5, PT ;  /* 0x000000050f00720c */ /* 0x000fda0003f26270 */
[----:B-1----:R-:W-:Y:S05]  /*0a30*/  @P1 BRA `(.L_x_28) ;  /* 0x0000000000801947 */ /* 0x002fea0003800000 */
[----:B------:R-:W-:Y:S01]  /*0a40*/  IABS R18, R4 ;  /* 0x0000000400127213 */ /* 0x000fe20000000000 */
[----:B------:R-:W-:Y:S01]  /*0a50*/  IMAD.MOV.U32 R2, RZ, RZ, RZ ;  /* 0x000000ffff027224 */ /* 0x000fe200078e00ff */
[----:B------:R-:W-:Y:S02]  /*0a60*/  IADD3 R9, PT, PT, R5, R8, RZ ;  /* 0x0000000805097210 */ /* 0x000fe40007ffe0ff */
[----:B------:R-:W1:Y:S02]  /*0a70*/  I2F.RP R12, R18 ;  /* 0x00000012000c7306 */ /* 0x000e640000209400 */
[----:B------:R-:W-:Y:S02]  /*0a80*/  IABS R20, R9 ;  /* 0x0000000900147213 */ /* 0x000fe40000000000 */
[----:B------:R-:W-:-:S04]  /*0a90*/  LOP3.LUT R9, R9, R4, RZ, 0x3c, !PT ;  /* 0x0000000409097212 */ /* 0x000fc800078e3cff */
[----:B------:R-:W-:Y:S02]  /*0aa0*/  ISETP.GE.AND P1, PT, R9, RZ, PT ;  /* 0x000000ff0900720c */ /* 0x000fe40003f26270 */
[----:B------:R-:W-:Y:S01]  /*0ab0*/  LDS R9, [R0] ;  /* 0x0000000000097984 */ /* 0x000fe20000000800 */
[----:B-1----:R-:W1:Y:S02]  /*0ac0*/  MUFU.RCP R12, R12 ;  /* 0x0000000c000c7308 */ /* 0x002e640000001000 */
[----:B-1----:R-:W-:-:S06]  /*0ad0*/  VIADD R13, R12, 0xffffffe ;  /* 0x0ffffffe0c0d7836 */ /* 0x002fcc0000000000 */
[----:B0-----:R-:W0:Y:S02]  /*0ae0*/  F2I.FTZ.U32.TRUNC.NTZ R3, R13 ;  /* 0x0000000d00037305 */ /* 0x001e24000021f000 */
[----:B0-----:R-:W-:-:S04]  /*0af0*/  IMAD.MOV R19, RZ, RZ, -R3 ;  /* 0x000000ffff137224 */ /* 0x001fc800078e0a03 */
[----:B------:R-:W-:-:S04]  /*0b00*/  IMAD R19, R19, R18, RZ ;  /* 0x0000001213137224 */ /* 0x000fc800078e02ff */
[----:B------:R-:W-:-:S04]  /*0b10*/  IMAD.HI.U32 R2, R3, R19, R2 ;  /* 0x0000001303027227 */ /* 0x000fc800078e0002 */
[----:B------:R-:W-:-:S04]  /*0b20*/  IMAD.MOV.U32 R3, RZ, RZ, R20 ;  /* 0x000000ffff037224 */ /* 0x000fc800078e0014 */
[----:B------:R-:W-:-:S05]  /*0b30*/  IMAD.HI.U32 R2, R2, R3, RZ ;  /* 0x0000000302027227 */ /* 0x000fca00078e00ff */
[----:B------:R-:W-:-:S05]  /*0b40*/  IADD3 R12, PT, PT, -R2, RZ, RZ ;  /* 0x000000ff020c7210 */ /* 0x000fca0007ffe1ff */
[----:B------:R-:W-:-:S05]  /*0b50*/  IMAD R3, R18, R12, R3 ;  /* 0x0000000c12037224 */ /* 0x000fca00078e0203 */
[----:B------:R-:W-:-:S13]  /*0b60*/  ISETP.GT.U32.AND P3, PT, R18, R3, PT ;  /* 0x000000031200720c */ /* 0x000fda0003f64070 */
[----:B------:R-:W-:Y:S02]  /*0b70*/  @!P3 IMAD.IADD R3, R3, 0x1, -R18 ;  /* 0x000000010303b824 */ /* 0x000fe400078e0a12 */
[----:B------:R-:W-:Y:S01]  /*0b80*/  @!P3 VIADD R2, R2, 0x1 ;  /* 0x000000010202b836 */ /* 0x000fe20000000000 */
[----:B------:R-:W-:Y:S02]  /*0b90*/  ISETP.NE.AND P3, PT, R4, RZ, PT ;  /* 0x000000ff0400720c */ /* 0x000fe40003f65270 */
[----:B------:R-:W-:-:S13]  /*0ba0*/  ISETP.GE.U32.AND P2, PT, R3, R18, PT ;  /* 0x000000120300720c */ /* 0x000fda0003f46070 */
[----:B------:R-:W-:-:S05]  /*0bb0*/  @P2 IADD3 R2, PT, PT, R2, 0x1, RZ ;  /* 0x0000000102022810 */ /* 0x000fca0007ffe0ff */
[----:B------:R-:W-:Y:S01]  /*0bc0*/  @!P1 IMAD.MOV R2, RZ, RZ, -R2 ;  /* 0x000000ffff029224 */ /* 0x000fe200078e0a02 */
[----:B------:R-:W-:-:S04]  /*0bd0*/  @!P3 LOP3.LUT R2, RZ, R4, RZ, 0x33, !PT ;  /* 0x00000004ff02b212 */ /* 0x000fc800078e33ff */
[----:B------:R-:W-:Y:S01]  /*0be0*/  ISETP.NE.AND P1, PT, R2, R14, PT ;  /* 0x0000000e0200720c */ /* 0x000fe20003f25270 */
[----:B------:R-:W-:-:S12]  /*0bf0*/  IMAD.MOV.U32 R2, RZ, RZ, RZ ;  /* 0x000000ffff027224 */ /* 0x000fd800078e00ff */
[----:B------:R-:W-:-:S05]  /*0c00*/  @!P1 LEA R3, R5, R0, 0x2 ;  /* 0x0000000005039211 */ /* 0x000fca00078e10ff */
[----:B------:R-:W0:Y:S02]  /*0c10*/  @!P1 LDS R2, [R3] ;  /* 0x0000000003029984 */ /* 0x000e240000000800 */
[----:B0-----:R-:W-:-:S05]  /*0c20*/  FADD R9, R9, R2 ;  /* 0x0000000209097221 */ /* 0x001fca0000000000 */
[----:B------:R1:W-:Y:S02]  /*0c30*/  STS [R0], R9 ;  /* 0x0000000900007388 */ /* 0x0003e40000000800 */
.L_x_28:
[----:B------:R-:W-:Y:S05]  /*0c40*/  BSYNC.RECONVERGENT B0 ;  /* 0x0000000000007941 */ /* 0x000fea0003800200 */
.L_x_27:
[----:B------:R-:W-:Y:S01]  /*0c50*/  BAR.SYNC.DEFER_BLOCKING 0x0 ;  /* 0x0000000000007b1d */ /* 0x000fe20000010000 */
[----:B------:R-:W-:Y:S01]  /*0c60*/  ISETP.GT.U32.AND P1, PT, R16, 0x3, PT ;  /* 0x000000031000780c */ /* 0x000fe20003f24070 */
[----:B------:R-:W-:-:S12]  /*0c70*/  IMAD.MOV.U32 R16, RZ, RZ, R5 ;  /* 0x000000ffff107224 */ /* 0x000fd800078e0005 */
[----:B------:R-:W-:Y:S05]  /*0c80*/  @P1 BRA `(.L_x_29) ;  /* 0xfffffffc005c1947 */ /* 0x000fea000383ffff */
.L_x_26:
[----:B------:R-:W2:Y:S02]  /*0c90*/  F2I.TRUNC.NTZ R10, R10 ;  /* 0x0000000a000a7305 */ /* 0x000ea4000020f100 */
[----:B--2---:R-:W-:-:S13]  /*0ca0*/  ISETP.NE.AND P1, PT, R15, R10, PT ;  /* 0x0000000a0f00720c */ /* 0x004fda0003f25270 */
[----:B------:R-:W-:Y:S01]  /*0cb0*/  @!P1 IMAD R11, R17, 0x4, R11 ;  /* 0x00000004110b9824 */ /* 0x000fe200078e020b */
[----:B01----:R-:W-:Y:S05]  /*0cc0*/  @!P1 LDS R0, [R7] ;  /* 0x0000000007009984 */ /* 0x003fea0000000800 */
[----:B------:R-:W0:Y:S02]  /*0cd0*/  @!P1 LDS R11, [R11] ;  /* 0x000000000b0b9984 */ /* 0x000e240000000800 */
[----:B0-----:R-:W-:-:S05]  /*0ce0*/  @!P1 FADD R0, R0, -R11 ;  /* 0x8000000b00009221 */ /* 0x001fca0000000000 */
[----:B------:R0:W-:Y:S01]  /*0cf0*/  @!P1 STS [R7], R0 ;  /* 0x0000000007009388 */ /* 0x0001e20000000800 */
[----:B------:R-:W-:Y:S05]  /*0d00*/  @!P0 EXIT ;  /* 0x000000000000894d */ /* 0x000fea0003800000 */
[----:B0-----:R-:W0:Y:S01]  /*0d10*/  LDS R7, [R7] ;  /* 0x0000000007077984 */ /* 0x001e220000000800 */
[----:B------:R-:W1:Y:S02]  /*0d20*/  LDC.64 R2, c[0x0][0x3b0] ;  /* 0x0000ec00ff027b82 */ /* 0x000e640000000a00 */
[----:B-1----:R-:W-:-:S05]  /*0d30*/  IMAD.WIDE R2, R6, 0x4, R2 ;  /* 0x0000000406027825 */ /* 0x002fca00078e0202 */
[----:B0-----:R-:W-:Y:S01]  /*0d40*/  STG.E desc[UR4][R2.64], R7 ;  /* 0x0000000702007986 */ /* 0x001fe2000c101904 */
[----:B------:R-:W-:Y:S05]  /*0d50*/  EXIT ;  /* 0x000000000000794d */ /* 0x000fea0003800000 */
        .weak           $__internal_0_$__cuda_sm3x_div_rn_noftz_f32_slowpath
        .type           $__internal_0_$__cuda_sm3x_div_rn_noftz_f32_slowpath,@function
        .size           $__internal_0_$__cuda_sm3x_div_rn_noftz_f32_slowpath,(.L_x_119 - $__internal_0_$__cuda_sm3x_div_rn_noftz_f32_slowpath)
$__internal_0_$__cuda_sm3x_div_rn_noftz_f32_slowpath:
[----:B------:R-:W-:Y:S01]  /*0d60*/  SHF.R.U32.HI R5, RZ, 0x17, R3 ;  /* 0x00000017ff057819 */ /* 0x000fe20000011603 */
[----:B------:R-:W-:Y:S01]  /*0d70*/  BSSY.RECONVERGENT B1, `(.L_x_30) ;  /* 0x0000063000017945 */ /* 0x000fe20003800200 */
[--C-:B------:R-:W-:Y:S01]  /*0d80*/  SHF.R.U32.HI R18, RZ, 0x17, R2.reuse ;  /* 0x00000017ff127819 */ /* 0x100fe20000011602 */
[----:B------:R-:W-:Y:S01]  /*0d90*/  IMAD.MOV.U32 R21, RZ, RZ, R2 ;  /* 0x000000ffff157224 */ /* 0x000fe200078e0002 */
[----:B------:R-:W-:Y:S02]  /*0da0*/  LOP3.LUT R5, R5, 0xff, RZ, 0xc0, !PT ;  /* 0x000000ff05057812 */ /* 0x000fe400078ec0ff */
[----:B------:R-:W-:Y:S02]  /*0db0*/  LOP3.LUT R25, R18, 0xff, RZ, 0xc0, !PT ;  /* 0x000000ff12197812 */ /* 0x000fe400078ec0ff */
[----:B------:R-:W-:-:S03]  /*0dc0*/  IADD3 R22, PT, PT, R5, -0x1, RZ ;  /* 0xffffffff05167810 */ /* 0x000fc60007ffe0ff */
[----:B------:R-:W-:Y:S01]  /*0dd0*/  VIADD R20, R25, 0xffffffff ;  /* 0xffffffff19147836 */ /* 0x000fe20000000000 */
[----:B------:R-:W-:-:S04]  /*0de0*/  ISETP.GT.U32.AND P1, PT, R22, 0xfd, PT ;  /* 0x000000fd1600780c */ /* 0x000fc80003f24070 */
[----:B------:R-:W-:-:S13]  /*0df0*/  ISETP.GT.U32.OR P1, PT, R20, 0xfd, P1 ;  /* 0x000000fd1400780c */ /* 0x000fda0000f24470 */
[----:B------:R-:W-:Y:S01]  /*0e00*/  @!P1 MOV R18, RZ ;  /* 0x000000ff00129202 */ /* 0x000fe20000000f00 */
[----:B------:R-:W-:Y:S06]  /*0e10*/  @!P1 BRA `(.L_x_31) ;  /* 0x00000000005c9947 */ /* 0x000fec0003800000 */
[----:B------:R-:W-:Y:S02]  /*0e20*/  FSETP.GTU.FTZ.AND P1, PT, |R2|, +INF , PT ;  /* 0x7f8000000200780b */ /* 0x000fe40003f3c200 */
[----:B------:R-:W-:-:S04]  /*0e30*/  FSETP.GTU.FTZ.AND P2, PT, |R3|, +INF , PT ;  /* 0x7f8000000300780b */ /* 0x000fc80003f5c200 */
[----:B------:R-:W-:-:S13]  /*0e40*/  PLOP3.LUT P1, PT, P1, P2, PT, 0xf8, 0x8f ;  /* 0x00000000008f781c */ /* 0x000fda0000f25f70 */
[----:B------:R-:W-:Y:S05]  /*0e50*/  @P1 BRA `(.L_x_32) ;  /* 0x00000004004c1947 */ /* 0x000fea0003800000 */
[----:B------:R-:W-:-:S13]  /*0e60*/  LOP3.LUT P1, RZ, R3, 0x7fffffff, R21, 0xc8, !PT ;  /* 0x7fffffff03ff7812 */ /* 0x000fda000782c815 */
[----:B------:R-:W-:Y:S05]  /*0e70*/  @!P1 BRA `(.L_x_33) ;  /* 0x00000004003c9947 */ /* 0x000fea0003800000 */
[C---:B------:R-:W-:Y:S02]  /*0e80*/  FSETP.NEU.FTZ.AND P3, PT, |R2|.reuse, +INF , PT ;  /* 0x7f8000000200780b */ /* 0x040fe40003f7d200 */
[----:B------:R-:W-:Y:S02]  /*0e90*/  FSETP.NEU.FTZ.AND P2, PT, |R3|, +INF , PT ;  /* 0x7f8000000300780b */ /* 0x000fe40003f5d200 */
[----:B------:R-:W-:-:S11]  /*0ea0*/  FSETP.NEU.FTZ.AND P1, PT, |R2|, +INF , PT ;  /* 0x7f8000000200780b */ /* 0x000fd60003f3d200 */
[----:B------:R-:W-:Y:S05]  /*0eb0*/  @!P2 BRA !P3, `(.L_x_33) ;  /* 0x00000004002ca947 */ /* 0x000fea0005800000 */
[----:B------:R-:W-:-:S04]  /*0ec0*/  LOP3.LUT P3, RZ, R21, 0x7fffffff, RZ, 0xc0, !PT ;  /* 0x7fffffff15ff7812 */ /* 0x000fc8000786c0ff */
[----:B------:R-:W-:-:S13]  /*0ed0*/  PLOP3.LUT P2, PT, P2, P3, PT, 0x2f, 0xf2 ;  /* 0x0000000000f2781c */ /* 0x000fda0001746577 */
[----:B------:R-:W-:Y:S05]  /*0ee0*/  @P2 BRA `(.L_x_34) ;  /* 0x0000000400182947 */ /* 0x000fea0003800000 */
[----:B------:R-:W-:-:S04]  /*0ef0*/  LOP3.LUT P2, RZ, R3, 0x7fffffff, RZ, 0xc0, !PT ;  /* 0x7fffffff03ff7812 */ /* 0x000fc8000784c0ff */
[----:B------:R-:W-:-:S13]  /*0f00*/  PLOP3.LUT P1, PT, P1, P2, PT, 0x2f, 0xf2 ;  /* 0x0000000000f2781c */ /* 0x000fda0000f24577 */
[----:B------:R-:W-:Y:S05]  /*0f10*/  @P1 BRA `(.L_x_35) ;  /* 0x0000000400001947 */ /* 0x000fea0003800000 */
[----:B------:R-:W-:Y:S02]  /*0f20*/  ISETP.GE.AND P1, PT, R20, RZ, PT ;  /* 0x000000ff1400720c */ /* 0x000fe40003f26270 */
[----:B------:R-:W-:-:S11]  /*0f30*/  ISETP.GE.AND P2, PT, R22, RZ, PT ;  /* 0x000000ff1600720c */ /* 0x000fd60003f46270 */
[----:B------:R-:W-:Y:S02]  /*0f40*/  @P1 IMAD.MOV.U32 R18, RZ, RZ, RZ ;  /* 0x000000ffff121224 */ /* 0x000fe400078e00ff */
[----:B------:R-:W-:Y:S01]  /*0f50*/  @!P1 FFMA R21, R2, 1.84467440737095516160e+19, RZ ;  /* 0x5f80000002159823 */ /* 0x000fe200000000ff */
[----:B------:R-:W-:Y:S02]  /*0f60*/  @!P1 IMAD.MOV.U32 R18, RZ, RZ, -0x40 ;  /* 0xffffffc0ff129424 */ /* 0x000fe400078e00ff */
[----:B------:R-:W-:-:S03]  /*0f70*/  @!P2 FFMA R3, R3, 1.84467440737095516160e+19, RZ ;  /* 0x5f8000000303a823 */ /* 0x000fc600000000ff */
[----:B------:R-:W-:-:S07]  /*0f80*/  @!P2 IADD3 R18, PT, PT, R18, 0x40, RZ ;  /* 0x000000401212a810 */ /* 0x000fce0007ffe0ff */
.L_x_31:
[----:B------:R-:W-:Y:S01]  /*0f90*/  LEA R20, R5, 0xc0800000, 0x17 ;  /* 0xc080000005147811 */ /* 0x000fe200078eb8ff */
[----:B------:R-:W-:Y:S04]  /*0fa0*/  BSSY.RECONVERGENT B2, `(.L_x_36) ;  /* 0x0000036000027945 */ /* 0x000fe80003800200 */
[----:B------:R-:W-:Y:S02]  /*0fb0*/  IMAD.IADD R23, R3, 0x1, -R20 ;  /* 0x0000000103177824 */ /* 0x000fe400078e0a14 */
[----:B------:R-:W-:Y:S02]  /*0fc0*/  VIADD R20, R25, 0xffffff81 ;  /* 0xffffff8119147836 */ /* 0x000fe40000000000 */
[----:B------:R0:W1:Y:S01]  /*0fd0*/  MUFU.RCP R22, R23 ;  /* 0x0000001700167308 */ /* 0x0000620000001000 */
[----:B------:R-:W-:Y:S01]  /*0fe0*/  FADD.FTZ R24, -R23, -RZ ;  /* 0x800000ff17187221 */ /* 0x000fe20000010100 */
[C---:B------:R-:W-:Y:S01]  /*0ff0*/  IMAD R3, R20.reuse, -0x800000, R21 ;  /* 0xff80000014037824 */ /* 0x040fe200078e0215 */
[----:B0-----:R-:W-:-:S04]  /*1000*/  IADD3 R23, PT, PT, R20, 0x7f, -R5 ;  /* 0x0000007f14177810 */ /* 0x001fc80007ffe805 */
[----:B------:R-:W-:Y:S01]  /*1010*/  IADD3 R18, PT, PT, R23, R18, RZ ;  /* 0x0000001217127210 */ /* 0x000fe20007ffe0ff */
[----:B-1----:R-:W-:-:S04]  /*1020*/  FFMA R25, R22, R24, 1 ;  /* 0x3f80000016197423 */ /* 0x002fc80000000018 */
[----:B------:R-:W-:-:S04]  /*1030*/  FFMA R22, R22, R25, R22 ;  /* 0x0000001916167223 */ /* 0x000fc80000000016 */
[----:B------:R-:W-:-:S04]  /*1040*/  FFMA R21, R3, R22, RZ ;  /* 0x0000001603157223 */ /* 0x000fc800000000ff */
[----:B------:R-:W-:-:S04]  /*1050*/  FFMA R25, R24, R21, R3 ;  /* 0x0000001518197223 */ /* 0x000fc80000000003 */
[----:B------:R-:W-:-:S04]  /*1060*/  FFMA R21, R22, R25, R21 ;  /* 0x0000001916157223 */ /* 0x000fc80000000015 */
[----:B------:R-:W-:-:S04]  /*1070*/  FFMA R24, R24, R21, R3 ;  /* 0x0000001518187223 */ /* 0x000fc80000000003 */
[----:B------:R-:W-:-:S05]  /*1080*/  FFMA R3, R22, R24, R21 ;  /* 0x0000001816037223 */ /* 0x000fca0000000015 */
[----:B------:R-:W-:-:S04]  /*1090*/  SHF.R.U32.HI R5, RZ, 0x17, R3 ;  /* 0x00000017ff057819 */ /* 0x000fc80000011603 */
[----:B------:R-:W-:-:S05]  /*10a0*/  LOP3.LUT R5, R5, 0xff, RZ, 0xc0, !PT ;  /* 0x000000ff05057812 */ /* 0x000fca00078ec0ff */
[----:B------:R-:W-:-:S04]  /*10b0*/  IMAD.IADD R20, R5, 0x1, R18 ;  /* 0x0000000105147824 */ /* 0x000fc800078e0212 */
[----:B------:R-:W-:-:S05]  /*10c0*/  VIADD R5, R20, 0xffffffff ;  /* 0xffffffff14057836 */ /* 0x000fca0000000000 */
[----:B------:R-:W-:-:S13]  /*10d0*/  ISETP.GE.U32.AND P1, PT, R5, 0xfe, PT ;  /* 0x000000fe0500780c */ /* 0x000fda0003f26070 */
[----:B------:R-:W-:Y:S05]  /*10e0*/  @!P1 BRA `(.L_x_37) ;  /* 0x0000000000809947 */ /* 0x000fea0003800000 */
[----:B------:R-:W-:-:S13]  /*10f0*/  ISETP.GT.AND P1, PT, R20, 0xfe, PT ;  /* 0x000000fe1400780c */ /* 0x000fda0003f24270 */
[----:B------:R-:W-:Y:S05]  /*1100*/  @P1 BRA `(.L_x_38) ;  /* 0x00000000006c1947 */ /* 0x000fea0003800000 */
[----:B------:R-:W-:-:S13]  /*1110*/  ISETP.GE.AND P1, PT, R20, 0x1, PT ;  /* 0x000000011400780c */ /* 0x000fda0003f26270 */
[----:B------:R-:W-:Y:S05]  /*1120*/  @P1 BRA `(.L_x_39) ;  /* 0x0000000000741947 */ /* 0x000fea0003800000 */
[----:B------:R-:W-:Y:S02]  /*1130*/  ISETP.GE.AND P1, PT, R20, -0x18, PT ;  /* 0xffffffe81400780c */ /* 0x000fe40003f26270 */
[----:B------:R-:W-:-:S11]  /*1140*/  LOP3.LUT R3, R3, 0x80000000, RZ, 0xc0, !PT ;  /* 0x8000000003037812 */ /* 0x000fd600078ec0ff */
[----:B------:R-:W-:Y:S05]  /*1150*/  @!P1 BRA `(.L_x_39) ;  /* 0x0000000000689947 */ /* 0x000fea0003800000 */
[-CC-:B------:R-:W-:Y:S01]  /*1160*/  FFMA.RZ R5, R22, R24.reuse, R21.reuse ;  /* 0x0000001816057223 */ /* 0x180fe2000000c015 */
[C---:B------:R-:W-:Y:S02]  /*1170*/  ISETP.NE.AND P3, PT, R20.reuse, RZ, PT ;  /* 0x000000ff1400720c */ /* 0x040fe40003f65270 */
[----:B------:R-:W-:Y:S02]  /*1180*/  ISETP.NE.AND P2, PT, R20, RZ, PT ;  /* 0x000000ff1400720c */ /* 0x000fe40003f45270 */
[----:B------:R-:W-:Y:S01]  /*1190*/  LOP3.LUT R18, R5, 0x7fffff, RZ, 0xc0, !PT ;  /* 0x007fffff05127812 */ /* 0x000fe200078ec0ff */
[CCC-:B------:R-:W-:Y:S01]  /*11a0*/  FFMA.RP R5, R22.reuse, R24.reuse, R21.reuse ;  /* 0x0000001816057223 */ /* 0x1c0fe20000008015 */
[----:B------:R-:W-:Y:S01]  /*11b0*/  FFMA.RM R22, R22, R24, R21 ;  /* 0x0000001816167223 */ /* 0x000fe20000004015 */
[----:B------:R-:W-:Y:S01]  /*11c0*/  IADD3 R21, PT, PT, R20, 0x20, RZ ;  /* 0x0000002014157810 */ /* 0x000fe20007ffe0ff */
[----:B------:R-:W-:Y:S01]  /*11d0*/  IMAD.MOV R20, RZ, RZ, -R20 ;  /* 0x000000ffff147224 */ /* 0x000fe200078e0a14 */
[----:B------:R-:W-:-:S02]  /*11e0*/  LOP3.LUT R18, R18, 0x800000, RZ, 0xfc, !PT ;  /* 0x0080000012127812 */ /* 0x000fc400078efcff */
[----:B------:R-:W-:Y:S02]  /*11f0*/  FSETP.NEU.FTZ.AND P1, PT, R5, R22, PT ;  /* 0x000000160500720b */ /* 0x000fe40003f3d000 */
[----:B------:R-:W-:Y:S02]  /*1200*/  SHF.L.U32 R21, R18, R21, RZ ;  /* 0x0000001512157219 */ /* 0x000fe400000006ff */
[----:B------:R-:W-:Y:S02]  /*1210*/  SEL R5, R20, RZ, P3 ;  /* 0x000000ff14057207 */ /* 0x000fe40001800000 */
[----:B------:R-:W-:Y:S02]  /*1220*/  ISETP.NE.AND P2, PT, R21, RZ, P2 ;  /* 0x000000ff1500720c */ /* 0x000fe40001745270 */
[----:B------:R-:W-:Y:S02]  /*1230*/  SHF.R.U32.HI R5, RZ, R5, R18 ;  /* 0x00000005ff057219 */ /* 0x000fe40000011612 */
[----:B------:R-:W-:-:S02]  /*1240*/  PLOP3.LUT P1, PT, P1, P2, PT, 0xf8, 0x8f ;  /* 0x00000000008f781c */ /* 0x000fc40000f25f70 */
[----:B------:R-:W-:Y:S02]  /*1250*/  SHF.R.U32.HI R21, RZ, 0x1, R5 ;  /* 0x00000001ff157819 */ /* 0x000fe40000011605 */
[----:B------:R-:W-:-:S04]  /*1260*/  SEL R18, RZ, 0x1, !P1 ;  /* 0x00000001ff127807 */ /* 0x000fc80004800000 */
[----:B------:R-:W-:-:S04]  /*1270*/  LOP3.LUT R18, R18, 0x1, R21, 0xf8, !PT ;  /* 0x0000000112127812 */ /* 0x000fc800078ef815 */
[----:B------:R-:W-:-:S05]  /*1280*/  LOP3.LUT R18, R18, R5, RZ, 0xc0, !PT ;  /* 0x0000000512127212 */ /* 0x000fca00078ec0ff */
[----:B------:R-:W-:-:S05]  /*1290*/  IMAD.IADD R18, R21, 0x1, R18 ;  /* 0x0000000115127824 */ /* 0x000fca00078e0212 */
[----:B------:R-:W-:Y:S01]  /*12a0*/  LOP3.LUT R3, R18, R3, RZ, 0xfc, !PT ;  /* 0x0000000312037212 */ /* 0x000fe200078efcff */
[----:B------:R-:W-:Y:S06]  /*12b0*/  BRA `(.L_x_39) ;  /* 0x0000000000107947 */ /* 0x000fec0003800000 */
.L_x_38:
[----:B------:R-:W-:-:S04]  /*12c0*/  LOP3.LUT R3, R3, 0x80000000, RZ, 0xc0, !PT ;  /* 0x8000000003037812 */ /* 0x000fc800078ec0ff */
[----:B------:R-:W-:Y:S01]  /*12d0*/  LOP3.LUT R3, R3, 0x7f800000, RZ, 0xfc, !PT ;  /* 0x7f80000003037812 */ /* 0x000fe200078efcff */
[----:B------:R-:W-:Y:S06]  /*12e0*/  BRA `(.L_x_39) ;  /* 0x0000000000047947 */ /* 0x000fec0003800000 */
.L_x_37:
[----:B------:R-:W-:-:S07]  /*12f0*/  LEA R3, R18, R3, 0x17 ;  /* 0x0000000312037211 */ /* 0x000fce00078eb8ff */
.L_x_39:
[----:B------:R-:W-:Y:S05]  /*1300*/  BSYNC.RECONVERGENT B2 ;  /* 0x0000000000027941 */ /* 0x000fea0003800200 */
.L_x_36:
[----:B------:R-:W-:Y:S05]  /*1310*/  BRA `(.L_x_40) ;  /* 0x0000000000207947 */ /* 0x000fea0003800000 */
.L_x_35:
[----:B------:R-:W-:-:S04]  /*1320*/  LOP3.LUT R3, R3, 0x80000000, R21, 0x48, !PT ;  /* 0x8000000003037812 */ /* 0x000fc800078e4815 */
[----:B------:R-:W-:Y:S01]  /*1330*/  LOP3.LUT R3, R3, 0x7f800000, RZ, 0xfc, !PT ;  /* 0x7f80000003037812 */ /* 0x000fe200078efcff */
[----:B------:R-:W-:Y:S06]  /*1340*/  BRA `(.L_x_40) ;  /* 0x0000000000147947 */ /* 0x000fec0003800000 */
.L_x_34:
[----:B------:R-:W-:Y:S01]  /*1350*/  LOP3.LUT R3, R3, 0x80000000, R21, 0x48, !PT ;  /* 0x8000000003037812 */ /* 0x000fe200078e4815 */
[----:B------:R-:W-:Y:S06]  /*1360*/  BRA `(.L_x_40) ;  /* 0x00000000000c7947 */ /* 0x000fec0003800000 */
.L_x_33:
[----:B------:R-:W0:Y:S01]  /*1370*/  MUFU.RSQ R3, -QNAN ;  /* 0xffc0000000037908 */ /* 0x000e220000001400 */
[----:B------:R-:W-:Y:S05]  /*1380*/  BRA `(.L_x_40) ;  /* 0x0000000000047947 */ /* 0x000fea0003800000 */
.L_x_32:
[----:B------:R-:W-:-:S07]  /*1390*/  FADD.FTZ R3, R2, R3 ;  /* 0x0000000302037221 */ /* 0x000fce0000010000 */
.L_x_40:
[----:B------:R-:W-:Y:S05]  /*13a0*/  BSYNC.RECONVERGENT B1 ;  /* 0x0000000000017941 */ /* 0x000fea0003800200 */
.L_x_30:
[----:B------:R-:W-:-:S04]  /*13b0*/  IMAD.MOV.U32 R5, RZ, RZ, 0x0 ;  /* 0x00000000ff057424 */ /* 0x000fc800078e00ff */
[----:B0-----:R-:W-:Y:S05]  /*13c0*/  RET.REL.NODEC R4 `(_Z26Softmax_Rowwise_M_BackwardPKfS0_S0_S0_S0_S0_Pfiiii) ;  /* 0xffffffec040c7950 */ /* 0x001fea0003c3ffff */
.L_x_41:
        /* <DEDUP_REMOVED lines=11> */
.L_x_119:


//--------------------- .text._Z17Softmax_Rowwise_MPKfPfS1_S1_iiiS1_i --------------------------
	.section	.text._Z17Softmax_Rowwise_MPKfPfS1_S1_iiiS1_i,"ax",@progbits
	.align	128
        .global         _Z17Softmax_Rowwise_MPKfPfS1_S1_iiiS1_i
        .type           _Z17Softmax_Rowwise_MPKfPfS1_S1_iiiS1_i,@function
        .size           _Z17Softmax_Rowwise_MPKfPfS1_S1_iiiS1_i,(.L_x_120 - _Z17Softmax_Rowwise_MPKfPfS1_S1_iiiS1_i)
        .other          _Z17Softmax_Rowwise_MPKfPfS1_S1_iiiS1_i,@"STO_CUDA_ENTRY STV_DEFAULT"
_Z17Softmax_Rowwise_MPKfPfS1_S1_iiiS1_i:
.text._Z17Softmax_Rowwise_MPKfPfS1_S1_iiiS1_i:
[----:B------:R-:W-:Y:S08]  /*0000*/  LDC R1, c[0x0][0x37c] ;  /* 0x0000df00ff017b82 */ /* 0x000ff00000000800 */
[----:B------:R-:W0:Y:S01]  /*0010*/  LDC R9, c[0x0][0x3a4] ;  /* 0x0000e900ff097b82 */ /* 0x000e220000000800 */
[----:B------:R-:W1:Y:S01]  /*0020*/  LDCU UR6, c[0x0][0x360] ;  /* 0x00006c00ff0677ac */ /* 0x000e620008000800 */
[----:B------:R-:W-:Y:S01]  /*0030*/  IMAD.MOV.U32 R10, RZ, RZ, RZ ;  /* 0x000000ffff0a7224 */ /* 0x000fe200078e00ff */
[----:B------:R-:W2:Y:S05]  /*0040*/  LDCU UR5, c[0x0][0x3b8] ;  /* 0x00007700ff0577ac */ /* 0x000eaa0008000800 */
[----:B------:R-:W3:Y:S01]  /*0050*/  S2UR UR4, SR_CTAID.X ;  /* 0x00000000000479c3 */ /* 0x000ee20000002500 */
[----:B------:R-:W4:Y:S01]  /*0060*/  LDCU.64 UR8, c[0x0][0x358] ;  /* 0x00006b00ff0877ac */ /* 0x000f220008000a00 */
[----:B0-----:R-:W0:Y:S08]  /*0070*/  I2F.U32.RP R0, R9 ;  /* 0x0000000900007306 */ /* 0x001e300000209000 */
[----:B0-----:R-:W0:Y:S02]  /*0080*/  MUFU.RCP R0, R0 ;  /* 0x0000000000007308 */ /* 0x001e240000001000 */
[----:B0-----:R-:W-:-:S02]  /*0090*/  VIADD R2, R0, 0xffffffe ;  /* 0x0ffffffe00027836 */ /* 0x001fc40000000000 */
[----:B------:R-:W3:Y:S04]  /*00a0*/  S2R R0, SR_TID.X ;  /* 0x0000000000007919 */ /* 0x000ee80000002100 */
[----:B------:R0:W5:Y:S02]  /*00b0*/  F2I.FTZ.U32.TRUNC.NTZ R3, R2 ;  /* 0x0000000200037305 */ /* 0x000164000021f000 */
[----:B0-----:R-:W-:Y:S02]  /*00c0*/  IMAD.MOV.U32 R2, RZ, RZ, RZ ;  /* 0x000000ffff027224 */ /* 0x001fe400078e00ff */
[----:B-----5:R-:W-:-:S04]  /*00d0*/  IMAD.MOV R4, RZ, RZ, -R3 ;  /* 0x000000ffff047224 */ /* 0x020fc800078e0a03 */
[----:B------:R-:W-:-:S04]  /*00e0*/  IMAD R5, R4, R9, RZ ;  /* 0x0000000904057224 */ /* 0x000fc800078e02ff */
[----:B------:R-:W-:Y:S01]  /*00f0*/  IMAD.HI.U32 R3, R3, R5, R2 ;  /* 0x0000000503037227 */ /* 0x000fe200078e0002 */
[----:B------:R-:W-:-:S05]  /*0100*/  LOP3.LUT R5, RZ, R9, RZ, 0x33, !PT ;  /* 0x00000009ff057212 */ /* 0x000fca00078e33ff */
[----:B-1----:R-:W-:Y:S02]  /*0110*/  IMAD.HI.U32 R6, R3, UR6, RZ ;  /* 0x0000000603067c27 */ /* 0x002fe4000f8e00ff */
[----:B------:R-:W0:Y:S02]  /*0120*/  LDC.64 R2, c[0x0][0x380] ;  /* 0x0000e000ff027b82 */ /* 0x000e240000000a00 */
[----:B------:R-:W-:-:S04]  /*0130*/  IMAD.MOV R4, RZ, RZ, -R6 ;  /* 0x000000ffff047224 */ /* 0x000fc800078e0a06 */
[----:B------:R-:W-:-:S05]  /*0140*/  IMAD R4, R9, R4, UR6 ;  /* 0x0000000609047e24 */ /* 0x000fca000f8e0204 */
[----:B------:R-:W-:-:S13]  /*0150*/  ISETP.GE.U32.AND P0, PT, R4, R9, PT ;  /* 0x000000090400720c */ /* 0x000fda0003f06070 */
[----:B------:R-:W-:Y:S02]  /*0160*/  @P0 IMAD.IADD R4, R4, 0x1, -R9 ;  /* 0x0000000104040824 */ /* 0x000fe400078e0a09 */
[----:B------:R-:W-:Y:S01]  /*0170*/  @P0 VIADD R6, R6, 0x1 ;  /* 0x0000000106060836 */ /* 0x000fe20000000000 */
[----:B------:R-:W-:Y:S02]  /*0180*/  ISETP.NE.U32.AND P0, PT, R9, RZ, PT ;  /* 0x000000ff0900720c */ /* 0x000fe40003f05070 */
[----:B------:R-:W-:-:S13]  /*0190*/  ISETP.GE.U32.AND P1, PT, R4, R9, PT ;  /* 0x000000090400720c */ /* 0x000fda0003f26070 */
[----:B------:R-:W-:-:S04]  /*01a0*/  @P1 IADD3 R6, PT, PT, R6, 0x1, RZ ;  /* 0x0000000106061810 */ /* 0x000fc80007ffe0ff */
[----:B------:R-:W-:-:S05]  /*01b0*/  SEL R6, R5, R6, !P0 ;  /* 0x0000000605067207 */ /* 0x000fca0004000000 */
[----:B------:R-:W-:-:S04]  /*01c0*/  IMAD R7, R6, R9, RZ ;  /* 0x0000000906077224 */ /* 0x000fc800078e02ff */
[----:B---3--:R-:W-:-:S04]  /*01d0*/  IMAD R4, R7, UR4, R0 ;  /* 0x0000000407047c24 */ /* 0x008fc8000f8e0200 */
[C---:B0-----:R-:W-:Y:S01]  /*01e0*/  IMAD.WIDE R2, R4.reuse, 0x4, R2 ;  /* 0x0000000404027825 */ /* 0x041fe200078e0202 */
[----:B--2---:R-:W-:-:S04]  /*01f0*/  ISETP.GE.AND P0, PT, R4, UR5, PT ;  /* 0x0000000504007c0c */ /* 0x004fc8000bf06270 */
[----:B------:R-:W-:-:S13]  /*0200*/  ISETP.LT.AND P0, PT, R0, R7, !P0 ;  /* 0x000000070000720c */ /* 0x000fda0004701270 */
[----:B----4-:R-:W2:Y:S01]  /*0210*/  @P0 LDG.E R10, desc[UR8][R2.64] ;  /* 0x00000008020a0981 */ /* 0x010ea2000c1e1900 */
[----:B------:R-:W-:Y:S01]  /*0220*/  IABS R15, R9 ;  /* 0x00000009000f7213 */ /* 0x000fe20000000000 */
[----:B------:R-:W0:Y:S01]  /*0230*/  S2UR UR5, SR_CgaCtaId ;  /* 0x00000000000579c3 */ /* 0x000e220000008800 */
[----:B------:R-:W-:Y:S01]  /*0240*/  IABS R14, R6 ;  /* 0x00000006000e7213 */ /* 0x000fe20000000000 */
[----:B------:R-:W-:Y:S01]  /*0250*/  UMOV UR4, 0x400 ;  /* 0x0000040000047882 */ /* 0x000fe20000000000 */
[----:B------:R-:W1:Y:S08]  /*0260*/  I2F.RP R7, R15 ;  /* 0x0000000f00077306 */ /* 0x000e700000209400 */
[----:B-1----:R-:W1:Y:S01]  /*0270*/  MUFU.RCP R7, R7 ;  /* 0x0000000700077308 */ /* 0x002e620000001000 */
[----:B0-----:R-:W-:-:S04]  /*0280*/  ULEA UR4, UR5, UR4, 0x18 ;  /* 0x0000000405047291 */ /* 0x001fc8000f8ec0ff */
[----:B------:R-:W-:Y:S01]  /*0290*/  ULEA UR5, UR6, UR4, 0x2 ;  /* 0x0000000406057291 */ /* 0x000fe2000f8e10ff */
[----:B------:R-:W0:Y:S01]  /*02a0*/  LDCU UR6, c[0x0][0x3a8] ;  /* 0x00007500ff0677ac */ /* 0x000e220008000800 */
[----:B-1----:R-:W-:-:S04]  /*02b0*/  VIADD R12, R7, 0xffffffe ;  /* 0x0ffffffe070c7836 */ /* 0x002fc80000000000 */
[----:B------:R1:W3:Y:S02]  /*02c0*/  F2I.FTZ.U32.TRUNC.NTZ R13, R12 ;  /* 0x0000000c000d7305 */ /* 0x0002e4000021f000 */
[----:B-1----:R-:W-:Y:S01]  /*02d0*/  IMAD.MOV.U32 R12, RZ, RZ, RZ ;  /* 0x000000ffff0c7224 */ /* 0x002fe200078e00ff */
[----:B0-----:R-:W-:Y:S01]  /*02e0*/  UISETP.GE.AND UP0, UPT, UR6, 0x2, UPT ;  /* 0x000000020600788c */ /* 0x001fe2000bf06270 */
[----:B---3--:R-:W-:-:S04]  /*02f0*/  IMAD.MOV R8, RZ, RZ, -R13 ;  /* 0x000000ffff087224 */ /* 0x008fc800078e0a0d */
[----:B------:R-:W-:Y:S01]  /*0300*/  IMAD R11, R8, R15, RZ ;  /* 0x0000000f080b7224 */ /* 0x000fe200078e02ff */
[----:B------:R-:W-:-:S03]  /*0310*/  IABS R8, R4 ;  /* 0x0000000400087213 */ /* 0x000fc60000000000 */
[----:B------:R-:W-:-:S04]  /*0320*/  IMAD.HI.U32 R13, R13, R11, R12 ;  /* 0x0000000b0d0d7227 */ /* 0x000fc800078e000c */
[----:B------:R-:W-:Y:S02]  /*0330*/  IMAD.MOV.U32 R11, RZ, RZ, R14 ;  /* 0x000000ffff0b7224 */ /* 0x000fe400078e000e */
[----:B------:R-:W-:Y:S02]  /*0340*/  IMAD.HI.U32 R7, R13, R8, RZ ;  /* 0x000000080d077227 */ /* 0x000fe400078e00ff */
[----:B------:R-:W0:Y:S02]  /*0350*/  I2F.RP R14, R11 ;  /* 0x0000000b000e7306 */ /* 0x000e240000209400 */
[----:B------:R-:W-:-:S04]  /*0360*/  IMAD.MOV R12, RZ, RZ, -R7 ;  /* 0x000000ffff0c7224 */ /* 0x000fc800078e0a07 */
[----:B------:R-:W-:-:S05]  /*0370*/  IMAD R8, R15, R12, R8 ;  /* 0x0000000c0f087224 */ /* 0x000fca00078e0208 */
[----:B------:R-:W-:Y:S01]  /*0380*/  ISETP.GT.U32.AND P3, PT, R15, R8, PT ;  /* 0x000000080f00720c */ /* 0x000fe20003f64070 */
[----:B0-----:R-:W0:-:S12]  /*0390*/  MUFU.RCP R14, R14 ;  /* 0x0000000e000e7308 */ /* 0x001e180000001000 */
[----:B------:R-:W-:Y:S01]  /*03a0*/  @!P3 IADD3 R8, PT, PT, R8, -R15, RZ ;  /* 0x8000000f0808b210 */ /* 0x000fe20007ffe0ff */
[----:B------:R-:W-:-:S03]  /*03b0*/  @!P3 VIADD R7, R7, 0x1 ;  /* 0x000000010707b836 */ /* 0x000fc60000000000 */
[----:B------:R-:W-:Y:S02]  /*03c0*/  ISETP.GE.U32.AND P2, PT, R8, R15, PT ;  /* 0x0000000f0800720c */ /* 0x000fe40003f46070 */
[----:B------:R-:W-:Y:S01]  /*03d0*/  LOP3.LUT R8, R4, R9, RZ, 0x3c, !PT ;  /* 0x0000000904087212 */ /* 0x000fe200078e3cff */
[----:B0-----:R-:W-:Y:S01]  /*03e0*/  VIADD R12, R14, 0xffffffe ;  /* 0x0ffffffe0e0c7836 */ /* 0x001fe20000000000 */
[----:B------:R-:W-:Y:S02]  /*03f0*/  IABS R14, R6 ;  /* 0x00000006000e7213 */ /* 0x000fe40000000000 */
[----:B------:R-:W-:Y:S01]  /*0400*/  ISETP.GE.AND P1, PT, R8, RZ, PT ;  /* 0x000000ff0800720c */ /* 0x000fe20003f26270 */
[----:B------:R0:W1:Y:S01]  /*0410*/  F2I.FTZ.U32.TRUNC.NTZ R13, R12 ;  /* 0x0000000c000d7305 */ /* 0x000062000021f000 */
[----:B------:R-:W-:-:S05]  /*0420*/  IADD3 R14, PT, PT, RZ, -R14, RZ ;  /* 0x8000000eff0e7210 */ /* 0x000fca0007ffe0ff */
[----:B------:R-:W-:Y:S01]  /*0430*/  @P2 VIADD R7, R7, 0x1 ;  /* 0x0000000107072836 */ /* 0x000fe20000000000 */
[----:B------:R-:W-:Y:S01]  /*0440*/  ISETP.NE.AND P2, PT, R9, RZ, PT ;  /* 0x000000ff0900720c */ /* 0x000fe20003f45270 */
[----:B0-----:R-:W-:-:S04]  /*0450*/  IMAD.MOV.U32 R12, RZ, RZ, RZ ;  /* 0x000000ffff0c7224 */ /* 0x001fc800078e00ff */
[----:B------:R-:W-:Y:S02]  /*0460*/  @!P1 IMAD.MOV R7, RZ, RZ, -R7 ;  /* 0x000000ffff079224 */ /* 0x000fe400078e0a07 */
[----:B-1----:R-:W-:-:S03]  /*0470*/  IMAD.MOV R8, RZ, RZ, -R13 ;  /* 0x000000ffff087224 */ /* 0x002fc600078e0a0d */
        /* <DEDUP_REMOVED lines=8> */
[----:B------:R-:W-:Y:S01]  /*0500*/  IMAD R12, R12, R8, R7 ;  /* 0x000000080c0c7224 */ /* 0x000fe200078e0207 */
[C---:B------:R-:W-:Y:S02]  /*0510*/  LEA R8, R0.reuse, UR5, 0x2 ;  /* 0x0000000500087c11 */ /* 0x040fe4000f8e10ff */
[----:B------:R-:W-:Y:S01]  /*0520*/  LEA R7, R0, UR4, 0x2 ;  /* 0x0000000400077c11 */ /* 0x000fe2000f8e10ff */
[----:B------:R-:W-:Y:S01]  /*0530*/  ULEA.HI UR4, UR6, UR6, URZ, 0x1 ;  /* 0x0000000606047291 */ /* 0x000fe2000f8f08ff */
[----:B------:R-:W-:-:S03]  /*0540*/  ISETP.GT.U32.AND P1, PT, R11, R12, PT ;  /* 0x0000000c0b00720c */ /* 0x000fc60003f24070 */
[----:B------:R-:W-:-:S10]  /*0550*/  USHF.R.S32.HI UR4, URZ, 0x1, UR4 ;  /* 0x00000001ff047899 */ /* 0x000fd40008011404 */
[----:B------:R-:W-:Y:S01]  /*0560*/  @!P1 IMAD.IADD R12, R12, 0x1, -R11 ;  /* 0x000000010c0c9824 */ /* 0x000fe200078e0a0b */
[----:B------:R-:W-:-:S04]  /*0570*/  ISETP.NE.AND P1, PT, R6, RZ, PT ;  /* 0x000000ff0600720c */ /* 0x000fc80003f25270 */
[----:B------:R-:W-:-:S13]  /*0580*/  ISETP.GT.U32.AND P2, PT, R11, R12, PT ;  /* 0x0000000c0b00720c */ /* 0x000fda0003f44070 */
[----:B------:R-:W-:-:S04]  /*0590*/  @!P2 IMAD.IADD R12, R12, 0x1, -R11 ;  /* 0x000000010c0ca824 */ /* 0x000fc800078e0a0b */
[----:B------:R-:W-:Y:S01]  /*05a0*/  @!P3 IMAD.MOV R12, RZ, RZ, -R12 ;  /* 0x000000ffff0cb224 */ /* 0x000fe200078e0a0c */
[----:B------:R-:W-:-:S05]  /*05b0*/  @!P1 LOP3.LUT R12, RZ, R6, RZ, 0x33, !PT ;  /* 0x00000006ff0c9212 */ /* 0x000fca00078e33ff */
[----:B------:R-:W-:Y:S01]  /*05c0*/  IMAD R13, R12, R9, RZ ;  /* 0x000000090c0d7224 */ /* 0x000fe200078e02ff */
[----:B------:R-:W-:-:S03]  /*05d0*/  MOV R9, UR4 ;  /* 0x0000000400097c02 */ /* 0x000fc60008000f00 */
[----:B------:R-:W-:Y:S01]  /*05e0*/  IMAD.IADD R6, R0, 0x1, -R13 ;  /* 0x0000000100067824 */ /* 0x000fe200078e0a0d */
[----:B--2---:R0:W-:Y:S04]  /*05f0*/  STS [R8], R10 ;  /* 0x0000000a08007388 */ /* 0x0041e80000000800 */
[----:B------:R0:W-:Y:S01]  /*0600*/  STS [R7], R10 ;  /* 0x0000000a07007388 */ /* 0x0001e20000000800 */
[----:B------:R-:W-:Y:S06]  /*0610*/  BAR.SYNC.DEFER_BLOCKING 0x0 ;  /* 0x0000000000007b1d */ /* 0x000fec0000010000 */
[----:B------:R-:W-:Y:S05]  /*0620*/  BRA.U !UP0, `(.L_x_42) ;  /* 0x0000000108ac7547 */ /* 0x000fea000b800000 */
[----:B------:R-:W1:Y:S01]  /*0630*/  LDC R14, c[0x0][0x3a4] ;  /* 0x0000e900ff0e7b82 */ /* 0x000e620000000800 */
[----:B------:R-:W-:-:S07]  /*0640*/  IMAD.MOV.U32 R15, RZ, RZ, R9 ;  /* 0x000000ffff0f7224 */ /* 0x000fce00078e0009 */
.L_x_45:
[----:B------:R-:W-:Y:S01]  /*0650*/  ISETP.GE.AND P1, PT, R6, R15, PT ;  /* 0x0000000f0600720c */ /* 0x000fe20003f26270 */
[----:B------:R-:W-:-:S12]  /*0660*/  BSSY.RECONVERGENT B0, `(.L_x_43) ;  /* 0x0000023000007945 */ /* 0x000fd80003800200 */
[----:B--2---:R-:W-:Y:S05]  /*0670*/  @P1 BRA `(.L_x_44) ;  /* 0x0000000000841947 */ /* 0x004fea0003800000 */
[-C--:B-1----:R-:W-:Y:S01]  /*0680*/  IABS R18, R14.reuse ;  /* 0x0000000e00127213 */ /* 0x082fe20000000000 */
[----:B0-----:R-:W-:Y:S02]  /*0690*/  HFMA2 R10, -RZ, RZ, 0, 0 ;  /* 0x00000000ff0a7431 */ /* 0x001fe400000001ff */
[----:B------:R-:W-:Y:S01]  /*06a0*/  IMAD.IADD R17, R0, 0x1, R15 ;  /* 0x0000000100117824 */ /* 0x000fe200078e020f */
[----:B------:R-:W0:Y:S04]  /*06b0*/  I2F.RP R16, R18 ;  /* 0x0000001200107306 */ /* 0x000e280000209400 */
[----:B------:R-:W-:Y:S02]  /*06c0*/  IABS R20, R17 ;  /* 0x0000001100147213 */ /* 0x000fe40000000000 */
[----:B------:R-:W-:-:S04]  /*06d0*/  LOP3.LUT R17, R17, R14, RZ, 0x3c, !PT ;  /* 0x0000000e11117212 */ /* 0x000fc800078e3cff */
[----:B------:R-:W-:Y:S01]  /*06e0*/  ISETP.GE.AND P1, PT, R17, RZ, PT ;  /* 0x000000ff1100720c */ /* 0x000fe20003f26270 */
[----:B0-----:R-:W0:Y:S02]  /*06f0*/  MUFU.RCP R16, R16 ;  /* 0x0000001000107308 */ /* 0x001e240000001000 */
[----:B0-----:R-:W-:-:S06]  /*0700*/  VIADD R19, R16, 0xffffffe ;  /* 0x0ffffffe10137836 */ /* 0x001fcc0000000000 */
        /* <DEDUP_REMOVED lines=9> */
[----:B------:R-:W-:Y:S02]  /*07a0*/  @!P3 IMAD.IADD R11, R11, 0x1, -R18 ;  /* 0x000000010b0bb824 */ /* 0x000fe400078e0a12 */
[----:B------:R-:W-:Y:S01]  /*07b0*/  @!P3 VIADD R10, R10, 0x1 ;  /* 0x000000010a0ab836 */ /* 0x000fe20000000000 */
[----:B------:R-:W-:Y:S02]  /*07c0*/  ISETP.NE.AND P3, PT, R14, RZ, PT ;  /* 0x000000ff0e00720c */ /* 0x000fe40003f65270 */
[----:B------:R-:W-:Y:S01]  /*07d0*/  ISETP.GE.U32.AND P2, PT, R11, R18, PT ;  /* 0x000000120b00720c */ /* 0x000fe20003f46070 */
[----:B------:R-:W-:-:S12]  /*07e0*/  IMAD.MOV.U32 R11, RZ, RZ, RZ ;  /* 0x000000ffff0b7224 */ /* 0x000fd800078e00ff */
[----:B------:R-:W-:-:S05]  /*07f0*/  @P2 VIADD R10, R10, 0x1 ;  /* 0x000000010a0a2836 */ /* 0x000fca0000000000 */
[----:B------:R-:W-:Y:S02]  /*0800*/  @!P1 IADD3 R10, PT, PT, -R10, RZ, RZ ;  /* 0x000000ff0a0a9210 */ /* 0x000fe40007ffe1ff */
[----:B------:R-:W-:-:S04]  /*0810*/  @!P3 LOP3.LUT R10, RZ, R14, RZ, 0x33, !PT ;  /* 0x0000000eff0ab212 */ /* 0x000fc800078e33ff */
[----:B------:R-:W-:Y:S02]  /*0820*/  ISETP.NE.AND P1, PT, R10, R12, PT ;  /* 0x0000000c0a00720c */ /* 0x000fe40003f25270 */
[----:B------:R-:W-:Y:S11]  /*0830*/  LDS R10, [R8] ;  /* 0x00000000080a7984 */ /* 0x000ff60000000800 */
[----:B------:R-:W-:-:S05]  /*0840*/  @!P1 IMAD R16, R15, 0x4, R8 ;  /* 0x000000040f109824 */ /* 0x000fca00078e0208 */
[----:B------:R-:W0:Y:S02]  /*0850*/  @!P1 LDS R11, [R16] ;  /* 0x00000000100b9984 */ /* 0x000e240000000800 */
[----:B0-----:R-:W-:-:S04]  /*0860*/  FSETP.GT.AND P1, PT, R11, R10, PT ;  /* 0x0000000a0b00720b */ /* 0x001fc80003f24000 */
[----:B------:R-:W-:-:S05]  /*0870*/  FSEL R11, R11, R10, P1 ;  /* 0x0000000a0b0b7208 */ /* 0x000fca0000800000 */
[----:B------:R2:W-:Y:S04]  /*0880*/  STS [R8], R11 ;  /* 0x0000000b08007388 */ /* 0x0005e80000000800 */
.L_x_44:
[----:B------:R-:W-:Y:S05]  /*0890*/  BSYNC.RECONVERGENT B0 ;  /* 0x0000000000007941 */ /* 0x000fea0003800200 */
.L_x_43:
[----:B------:R-:W-:Y:S01]  /*08a0*/  BAR.SYNC.DEFER_BLOCKING 0x0 ;  /* 0x0000000000007b1d */ /* 0x000fe20000010000 */
[----:B------:R-:W-:Y:S02]  /*08b0*/  ISETP.GT.U32.AND P1, PT, R15, 0x1, PT ;  /* 0x000000010f00780c */ /* 0x000fe40003f24070 */
[----:B------:R-:W-:-:S11]  /*08c0*/  SHF.R.U32.HI R15, RZ, 0x1, R15 ;  /* 0x00000001ff0f7819 */ /* 0x000fd6000001160f */
[----:B------:R-:W-:Y:S05]  /*08d0*/  @P1 BRA `(.L_x_45) ;  /* 0xfffffffc005c1947 */ /* 0x000fea000383ffff */
.L_x_42:
[----:B------:R3:W4:Y:S01]  /*08e0*/  LDS R15, [R7] ;  /* 0x00000000070f7984 */ /* 0x0007220000000800 */
[----:B0-2---:R-:W0:Y:S01]  /*08f0*/  LDC.64 R10, c[0x0][0x388] ;  /* 0x0000e200ff0a7b82 */ /* 0x005e220000000a00 */
[----:B------:R-:W-:Y:S01]  /*0900*/  BSSY.RECONVERGENT B0, `(.L_x_46) ;  /* 0x000000f000007945 */ /* 0x000fe20003800200 */
[----:B------:R-:W-:Y:S01]  /*0910*/  LEA R13, R13, UR5, 0x2 ;  /* 0x000000050d0d7c11 */ /* 0x000fe2000f8e10ff */
[----:B0-----:R-:W-:Y:S02]  /*0920*/  IMAD.WIDE R10, R5, 0x4, R10 ;  /* 0x00000004050a7825 */ /* 0x001fe400078e020a */
[----:B---34-:R-:W-:Y:S05]  /*0930*/  @!P0 BRA `(.L_x_47) ;  /* 0x00000000002c8947 */ /* 0x018fea0003800000 */
[----:B-1----:R-:W0:Y:S01]  /*0940*/  LDS R14, [R13] ;  /* 0x000000000d0e7984 */ /* 0x002e220000000800 */
[----:B------:R-:W-:Y:S01]  /*0950*/  ISETP.NE.AND P2, PT, R6, RZ, PT ;  /* 0x000000ff0600720c */ /* 0x000fe20003f45270 */
[----:B0-----:R-:W-:-:S04]  /*0960*/  FADD R14, R15, -R14 ;  /* 0x8000000e0f0e7221 */ /* 0x001fc80000000000 */
[----:B------:R-:W-:-:S05]  /*0970*/  FMUL R14, R14, 1.4426950216293334961 ;  /* 0x3fb8aa3b0e0e7820 */ /* 0x000fca0000400000 */
[----:B------:R-:W-:-:S13]  /*0980*/  FSETP.GEU.AND P1, PT, R14, -126, PT ;  /* 0xc2fc00000e00780b */ /* 0x000fda0003f2e000 */
[----:B------:R-:W-:-:S04]  /*0990*/  @!P1 FMUL R14, R14, 0.5 ;  /* 0x3f0000000e0e9820 */ /* 0x000fc80000400000 */
[----:B------:R-:W0:Y:S02]  /*09a0*/  MUFU.EX2 R15, R14 ;  /* 0x0000000e000f7308 */ /* 0x000e240000000800 */
[----:B0-----:R-:W-:-:S05]  /*09b0*/  @!P1 FMUL R15, R15, R15 ;  /* 0x0000000f0f0f9220 */ /* 0x001fca0000400000 */
[----:B------:R-:W-:Y:S04]  /*09c0*/  STS [R7], R15 ;  /* 0x0000000f07007388 */ /* 0x000fe80000000800 */
[----:B------:R-:W0:Y:S04]  /*09d0*/  @!P2 LDS R17, [R13] ;  /* 0x000000000d11a984 */ /* 0x000e280000000800 */
[----:B0-----:R0:W-:Y:S02]  /*09e0*/  @!P2 STG.E desc[UR8][R10.64], R17 ;  /* 0x000000110a00a986 */ /* 0x0011e4000c101908 */
.L_x_47:
[----:B------:R-:W-:Y:S05]  /*09f0*/  BSYNC.RECONVERGENT B0 ;  /* 0x0000000000007941 */ /* 0x000fea0003800200 */
.L_x_46:
[----:B------:R2:W-:Y:S01]  /*0a00*/  STS [R8], R15 ;  /* 0x0000000f08007388 */ /* 0x0005e20000000800 */
[----:B------:R-:W3:Y:S01]  /*0a10*/  LDCU UR4, c[0x0][0x3a8] ;  /* 0x00007500ff0477ac */ /* 0x000ee20008000800 */
[----:B-1----:R-:W1:Y:S08]  /*0a20*/  LDC R14, c[0x0][0x3a4] ;  /* 0x0000e900ff0e7b82 */ /* 0x002e700000000800 */
[----:B------:R-:W-:Y:S06]  /*0a30*/  BAR.SYNC.DEFER_BLOCKING 0x0 ;  /* 0x0000000000007b1d */ /* 0x000fec0000010000 */
[----:B0-----:R-:W4:Y:S04]  /*0a40*/  LDG.E R10, desc[UR8][R10.64] ;  /* 0x000000080a0a7981 */ /* 0x001f28000c1e1900 */
[----:B------:R-:W4:Y:S01]  /*0a50*/  LDG.E R3, desc[UR8][R2.64] ;  /* 0x0000000802037981 */ /* 0x000f22000c1e1900 */
[----:B---3--:R-:W-:Y:S01]  /*0a60*/  UISETP.GE.AND UP0, UPT, UR4, 0x2, UPT ;  /* 0x000000020400788c */ /* 0x008fe2000bf06270 */
[----:B----4-:R-:W-:-:S13]  /*0a70*/  FSETP.NEU.AND P1, PT, R10, R3, PT ;  /* 0x000000030a00720b */ /* 0x010fda0003f2d000 */
[----:B------:R-:W0:Y:S01]  /*0a80*/  @!P1 LDC.64 R16, c[0x0][0x390] ;  /* 0x0000e400ff109b82 */ /* 0x000e220000000a00 */
[----:B------:R-:W-:Y:S01]  /*0a90*/  @!P1 I2FP.F32.S32 R19, R6 ;  /* 0x0000000600139245 */ /* 0x000fe20000201400 */
[----:B0-----:R-:W-:-:S05]  /*0aa0*/  @!P1 IMAD.WIDE R16, R5, 0x4, R16 ;  /* 0x0000000405109825 */ /* 0x001fca00078e0210 */
[----:B------:R2:W-:Y:S01]  /*0ab0*/  @!P1 STG.E desc[UR8][R16.64], R19 ;  /* 0x0000001310009986 */ /* 0x0005e2000c101908 */
[----:B-1----:R-:W-:Y:S05]  /*0ac0*/  BRA.U !UP0, `(.L_x_48) ;  /* 0x0000000108a07547 */ /* 0x002fea000b800000 */
.L_x_51:
[----:B------:R-:W-:Y:S01]  /*0ad0*/  ISETP.GE.AND P1, PT, R6, R9, PT ;  /* 0x000000090600720c */ /* 0x000fe20003f26270 */
[----:B------:R-:W-:-:S12]  /*0ae0*/  BSSY.RECONVERGENT B0, `(.L_x_49) ;  /* 0x0000022000007945 */ /* 0x000fd80003800200 */
[----:B0-----:R-:W-:Y:S05]  /*0af0*/  @P1 BRA `(.L_x_50) ;  /* 0x0000000000801947 */ /* 0x001fea0003800000 */
[-C--:B--2---:R-:W-:Y:S01]  /*0b00*/  IABS R16, R14.reuse ;  /* 0x0000000e00107213 */ /* 0x084fe20000000000 */
[----:B------:R-:W-:Y:S01]  /*0b10*/  IMAD.IADD R11, R0, 0x1, R9 ;  /* 0x00000001000b7824 */ /* 0x000fe200078e0209 */
[----:B------:R-:W-:Y:S02]  /*0b20*/  MOV R2, RZ ;  /* 0x000000ff00027202 */ /* 0x000fe40000000f00 */
[----:B------:R-:W0:Y:S02]  /*0b30*/  I2F.RP R10, R16 ;  /* 0x00000010000a7306 */ /* 0x000e240000209400 */
[----:B------:R-:W-:Y:S02]  /*0b40*/  IABS R18, R11 ;  /* 0x0000000b00127213 */ /* 0x000fe40000000000 */
[----:B------:R-:W-:-:S04]  /*0b50*/  LOP3.LUT R11, R11, R14, RZ, 0x3c, !PT ;  /* 0x0000000e0b0b7212 */ /* 0x000fc800078e3cff */
[----:B------:R-:W-:Y:S02]  /*0b60*/  ISETP.GE.AND P1, PT, R11, RZ, PT ;  /* 0x000000ff0b00720c */ /* 0x000fe40003f26270 */
[----:B------:R-:W-:Y:S01]  /*0b70*/  LDS R11, [R8] ;  /* 0x00000000080b7984 */ /* 0x000fe20000000800 */
        /* <DEDUP_REMOVED lines=14> */
[----:B------:R-:W-:-:S13]  /*0c60*/  ISETP.GE.U32.AND P2, PT, R3, R16, PT ;  /* 0x000000100300720c */ /* 0x000fda0003f46070 */
[----:B------:R-:W-:-:S05]  /*0c70*/  @P2 VIADD R2, R2, 0x1 ;  /* 0x0000000102022836 */ /* 0x000fca0000000000 */
[----:B------:R-:W-:Y:S02]  /*0c80*/  @!P1 IADD3 R2, PT, PT, -R2, RZ, RZ ;  /* 0x000000ff02029210 */ /* 0x000fe40007ffe1ff */
[----:B------:R-:W-:-:S04]  /*0c90*/  @!P3 LOP3.LUT R2, RZ, R14, RZ, 0x33, !PT ;  /* 0x0000000eff02b212 */ /* 0x000fc800078e33ff */
[----:B------:R-:W-:Y:S01]  /*0ca0*/  ISETP.NE.AND P1, PT, R2, R12, PT ;  /* 0x0000000c0200720c */ /* 0x000fe20003f25270 */
[----:B------:R-:W-:-:S12]  /*0cb0*/  IMAD.MOV.U32 R2, RZ, RZ, RZ ;  /* 0x000000ffff027224 */ /* 0x000fd800078e00ff */
[----:B------:R-:W-:-:S05]  /*0cc0*/  @!P1 IMAD R3, R9, 0x4, R8 ;  /* 0x0000000409039824 */ /* 0x000fca00078e0208 */
[----:B------:R-:W0:Y:S02]  /*0cd0*/  @!P1 LDS R2, [R3] ;  /* 0x0000000003029984 */ /* 0x000e240000000800 */
[----:B0-----:R-:W-:-:S05]  /*0ce0*/  FADD R11, R11, R2 ;  /* 0x000000020b0b7221 */ /* 0x001fca0000000000 */
[----:B------:R0:W-:Y:S02]  /*0cf0*/  STS [R8], R11 ;  /* 0x0000000b08007388 */ /* 0x0001e40000000800 */
.L_x_50:
[----:B------:R-:W-:Y:S05]  /*0d00*/  BSYNC.RECONVERGENT B0 ;  /* 0x0000000000007941 */ /* 0x000fea0003800200 */
.L_x_49:
[----:B------:R-:W-:Y:S01]  /*0d10*/  BAR.SYNC.DEFER_BLOCKING 0x0 ;  /* 0x0000000000007b1d */ /* 0x000fe20000010000 */
[----:B------:R-:W-:Y:S02]  /*0d20*/  ISETP.GT.U32.AND P1, PT, R9, 0x1, PT ;  /* 0x000000010900780c */ /* 0x000fe40003f24070 */
[----:B------:R-:W-:-:S11]  /*0d30*/  SHF.R.U32.HI R9, RZ, 0x1, R9 ;  /* 0x00000001ff097819 */ /* 0x000fd60000011609 */
[----:B------:R-:W-:Y:S05]  /*0d40*/  @P1 BRA `(.L_x_51) ;  /* 0xfffffffc00601947 */ /* 0x000fea000383ffff */
.L_x_48:
[----:B------:R-:W-:Y:S05]  /*0d50*/  @!P0 EXIT ;  /* 0x000000000000894d */ /* 0x000fea0003800000 */
[----:B------:R-:W1:Y:S01]  /*0d60*/  LDS R3, [R13] ;  /* 0x000000000d037984 */ /* 0x000e620000000800 */
[----:B------:R-:W-:Y:S03]  /*0d70*/  BSSY.RECONVERGENT B0, `(.L_x_52) ;  /* 0x000000d000007945 */ /* 0x000fe60003800200 */
[----:B------:R-:W3:Y:S01]  /*0d80*/  LDS R0, [R7] ;  /* 0x0000000007007984 */ /* 0x000ee20000000800 */
[----:B-1----:R-:W1:Y:S08]  /*0d90*/  MUFU.RCP R2, R3 ;  /* 0x0000000300027308 */ /* 0x002e700000001000 */
[----:B---3--:R-:W3:Y:S01]  /*0da0*/  FCHK P0, R0, R3 ;  /* 0x0000000300007302 */ /* 0x008ee20000000000 */
[----:B-1----:R-:W-:-:S04]  /*0db0*/  FFMA R9, -R3, R2, 1 ;  /* 0x3f80000003097423 */ /* 0x002fc80000000102 */
[----:B------:R-:W-:-:S04]  /*0dc0*/  FFMA R9, R2, R9, R2 ;  /* 0x0000000902097223 */ /* 0x000fc80000000002 */
[----:B------:R-:W-:-:S04]  /*0dd0*/  FFMA R2, R0, R9, RZ ;  /* 0x0000000900027223 */ /* 0x000fc800000000ff */
[----:B0-2---:R-:W-:-:S04]  /*0de0*/  FFMA R8, -R3, R2, R0 ;  /* 0x0000000203087223 */ /* 0x005fc80000000100 */
[----:B------:R-:W-:Y:S01]  /*0df0*/  FFMA R11, R9, R8, R2 ;  /* 0x00000008090b7223 */ /* 0x000fe20000000002 */
[----:B---3--:R-:W-:Y:S06]  /*0e00*/  @!P0 BRA `(.L_x_53) ;  /* 0x00000000000c8947 */ /* 0x008fec0003800000 */
[----:B------:R-:W-:-:S07]  /*0e10*/  MOV R2, 0xe30 ;  /* 0x00000e3000027802 */ /* 0x000fce0000000f00 */
[----:B------:R-:W-:Y:S05]  /*0e20*/  CALL.REL.NOINC `($__internal_1_$__cuda_sm3x_div_rn_noftz_f32_slowpath) ;  /* 0x00000000002c7944 */ /* 0x000fea0003c00000 */
[----:B------:R-:W-:-:S07]  /*0e30*/  IMAD.MOV.U32 R11, RZ, RZ, R0 ;  /* 0x000000ffff0b7224 */ /* 0x000fce00078e0000 */
.L_x_53:
[----:B------:R-:W-:Y:S05]  /*0e40*/  BSYNC.RECONVERGENT B0 ;  /* 0x0000000000007941 */ /* 0x000fea0003800200 */
.L_x_52:
[----:B------:R-:W0:Y:S01]  /*0e50*/  LDC.64 R8, c[0x0][0x3b0] ;  /* 0x0000ec00ff087b82 */ /* 0x000e220000000a00 */
[----:B------:R-:W-:Y:S01]  /*0e60*/  ISETP.NE.AND P0, PT, R6, RZ, PT ;  /* 0x000000ff0600720c */ /* 0x000fe20003f05270 */
[----:B0-----:R-:W-:-:S05]  /*0e70*/  IMAD.WIDE R6, R4, 0x4, R8 ;  /* 0x0000000404067825 */ /* 0x001fca00078e0208 */
[----:B------:R0:W-:Y:S07]  /*0e80*/  STG.E desc[UR8][R6.64], R11 ;  /* 0x0000000b06007986 */ /* 0x0001ee000c101908 */
[----:B------:R-:W-:Y:S05]  /*0e90*/  @P0 EXIT ;  /* 0x000000000000094d */ /* 0x000fea0003800000 */
[----:B0-----:R-:W0:Y:S02]  /*0ea0*/  LDC.64 R6, c[0x0][0x398] ;  /* 0x0000e600ff067b82 */ /* 0x001e240000000a00 */
[----:B0-----:R-:W-:-:S05]  /*0eb0*/  IMAD.WIDE R4, R5, 0x4, R6 ;  /* 0x0000000405047825 */ /* 0x001fca00078e0206 */
[----:B------:R-:W-:Y:S01]  /*0ec0*/  STG.E desc[UR8][R4.64], R3 ;  /* 0x0000000304007986 */ /* 0x000fe2000c101908 */
[----:B------:R-:W-:Y:S05]  /*0ed0*/  EXIT ;  /* 0x000000000000794d */ /* 0x000fea0003800000 */
        .weak           $__internal_1_$__cuda_sm3x_div_rn_noftz_f32_slowpath
        .type           $__internal_1_$__cuda_sm3x_div_rn_noftz_f32_slowpath,@function
        .size           $__internal_1_$__cuda_sm3x_div_rn_noftz_f32_slowpath,(.L_x_120 - $__internal_1_$__cuda_sm3x_div_rn_noftz_f32_slowpath)
$__internal_1_$__cuda_sm3x_div_rn_noftz_f32_slowpath:
[--C-:B------:R-:W-:Y:S01]  /*0ee0*/  SHF.R.U32.HI R8, RZ, 0x17, R3.reuse ;  /* 0x00000017ff087819 */ /* 0x100fe20000011603 */
[----:B------:R-:W-:Y:S01]  /*0ef0*/  BSSY.RECONVERGENT B1, `(.L_x_54) ;  /* 0x0000064000017945 */ /* 0x000fe20003800200 */
[----:B------:R-:W-:Y:S01]  /*0f00*/  SHF.R.U32.HI R7, RZ, 0x17, R0 ;  /* 0x00000017ff077819 */ /* 0x000fe20000011600 */
[----:B------:R-:W-:Y:S01]  /*0f10*/  IMAD.MOV.U32 R10, RZ, RZ, R3 ;  /* 0x000000ffff0a7224 */ /* 0x000fe200078e0003 */
[----:B------:R-:W-:Y:S02]  /*0f20*/  LOP3.LUT R17, R8, 0xff, RZ, 0xc0, !PT ;  /* 0x000000ff08117812 */ /* 0x000fe400078ec0ff */
[----:B------:R-:W-:Y:S02]  /*0f30*/  LOP3.LUT R8, R7, 0xff, RZ, 0xc0, !PT ;  /* 0x000000ff07087812 */ /* 0x000fe400078ec0ff */
[----:B------:R-:W-:Y:S01]  /*0f40*/  MOV R9, R0 ;  /* 0x0000000000097202 */ /* 0x000fe20000000f00 */
[----:B------:R-:W-:Y:S02]  /*0f50*/  VIADD R12, R17, 0xffffffff ;  /* 0xffffffff110c7836 */ /* 0x000fe40000000000 */
[----:B------:R-:W-:-:S03]  /*0f60*/  VIADD R11, R8, 0xffffffff ;  /* 0xffffffff080b7836 */ /* 0x000fc60000000000 */
[----:B------:R-:W-:-:S04]  /*0f70*/  ISETP.GT.U32.AND P0, PT, R12, 0xfd, PT ;  /* 0x000000fd0c00780c */ /* 0x000fc80003f04070 */
[----:B------:R-:W-:-:S13]  /*0f80*/  ISETP.GT.U32.OR P0, PT, R11, 0xfd, P0 ;  /* 0x000000fd0b00780c */ /* 0x000fda0000704470 */
[----:B------:R-:W-:Y:S01]  /*0f90*/  @!P0 IMAD.MOV.U32 R7, RZ, RZ, RZ ;  /* 0x000000ffff078224 */ /* 0x000fe200078e00ff */
        /* <DEDUP_REMOVED lines=22> */
[----:B------:R-:W-:Y:S02]  /*1100*/  @!P1 FFMA R10, R3, 1.84467440737095516160e+19, RZ ;  /* 0x5f800000030a9823 */ /* 0x000fe400000000ff */
[----:B------:R-:W-:-:S07]  /*1110*/  @!P1 VIADD R7, R7, 0x40 ;  /* 0x0000004007079836 */ /* 0x000fce0000000000 */
.L_x_55:
[----:B------:R-:W-:Y:S01]  /*1120*/  LEA R11, R17, 0xc0800000, 0x17 ;  /* 0xc0800000110b7811 */ /* 0x000fe200078eb8ff */
[----:B------:R-:W-:Y:S01]  /*1130*/  VIADD R8, R8, 0xffffff81 ;  /* 0xffffff8108087836 */ /* 0x000fe20000000000 */
[----:B------:R-:W-:Y:S02]  /*1140*/  BSSY.RECONVERGENT B2, `(.L_x_60) ;  /* 0x0000035000027945 */ /* 0x000fe40003800200 */
[----:B------:R-:W-:Y:S01]  /*1150*/  IADD3 R11, PT, PT, -R11, R10, RZ ;  /* 0x0000000a0b0b7210 */ /* 0x000fe20007ffe1ff */
[----:B------:R-:W-:-:S03]  /*1160*/  IMAD R0, R8, -0x800000, R9 ;  /* 0xff80000008007824 */ /* 0x000fc600078e0209 */
[----:B------:R-:W0:Y:S01]  /*1170*/  MUFU.RCP R10, R11 ;  /* 0x0000000b000a7308 */ /* 0x000e220000001000 */
[----:B------:R-:W-:-:S04]  /*1180*/  FADD.FTZ R13, -R11, -RZ ;  /* 0x800000ff0b0d7221 */ /* 0x000fc80000010100 */
[----:B0-----:R-:W-:-:S04]  /*1190*/  FFMA R15, R10, R13, 1 ;  /* 0x3f8000000a0f7423 */ /* 0x001fc8000000000d */
[----:B------:R-:W-:-:S04]  /*11a0*/  FFMA R12, R10, R15, R10 ;  /* 0x0000000f0a0c7223 */ /* 0x000fc8000000000a */
[----:B------:R-:W-:-:S04]  /*11b0*/  FFMA R9, R0, R12, RZ ;  /* 0x0000000c00097223 */ /* 0x000fc800000000ff */
[----:B------:R-:W-:-:S04]  /*11c0*/  FFMA R10, R13, R9, R0 ;  /* 0x000000090d0a7223 */ /* 0x000fc80000000000 */
[----:B------:R-:W-:Y:S01]  /*11d0*/  FFMA R15, R12, R10, R9 ;  /* 0x0000000a0c0f7223 */ /* 0x000fe20000000009 */
[----:B------:R-:W-:-:S03]  /*11e0*/  IADD3 R10, PT, PT, R8, 0x7f, -R17 ;  /* 0x0000007f080a7810 */ /* 0x000fc60007ffe811 */
[----:B------:R-:W-:Y:S02]  /*11f0*/  FFMA R14, R13, R15, R0 ;  /* 0x0000000f0d0e7223 */ /* 0x000fe40000000000 */
[----:B------:R-:W-:Y:S02]  /*1200*/  IMAD.IADD R7, R10, 0x1, R7 ;  /* 0x000000010a077824 */ /* 0x000fe400078e0207 */
        /* <DEDUP_REMOVED lines=14> */
[CCC-:B------:R-:W-:Y:S01]  /*12f0*/  FFMA.RZ R7, R12.reuse, R14.reuse, R15.reuse ;  /* 0x0000000e0c077223 */ /* 0x1c0fe2000000c00f */
[C---:B------:R-:W-:Y:S02]  /*1300*/  VIADD R10, R11.reuse, 0x20 ;  /* 0x000000200b0a7836 */ /* 0x040fe40000000000 */
[CCC-:B------:R-:W-:Y:S01]  /*1310*/  FFMA.RM R8, R12.reuse, R14.reuse, R15.reuse ;  /* 0x0000000e0c087223 */ /* 0x1c0fe2000000400f */
[----:B------:R-:W-:Y:S02]  /*1320*/  ISETP.NE.AND P2, PT, R11, RZ, PT ;  /* 0x000000ff0b00720c */ /* 0x000fe40003f45270 */
[----:B------:R-:W-:Y:S01]  /*1330*/  LOP3.LUT R9, R7, 0x7fffff, RZ, 0xc0, !PT ;  /* 0x007fffff07097812 */ /* 0x000fe200078ec0ff */
[----:B------:R-:W-:Y:S01]  /*1340*/  FFMA.RP R7, R12, R14, R15 ;  /* 0x0000000e0c077223 */ /* 0x000fe2000000800f */
[----:B------:R-:W-:Y:S02]  /*1350*/  ISETP.NE.AND P1, PT, R11, RZ, PT ;  /* 0x000000ff0b00720c */ /* 0x000fe40003f25270 */
[----:B------:R-:W-:-:S02]  /*1360*/  LOP3.LUT R9, R9, 0x800000, RZ, 0xfc, !PT ;  /* 0x0080000009097812 */ /* 0x000fc400078efcff */
[----:B------:R-:W-:Y:S02]  /*1370*/  IADD3 R11, PT, PT, -R11, RZ, RZ ;  /* 0x000000ff0b0b7210 */ /* 0x000fe40007ffe1ff */
[----:B------:R-:W-:Y:S02]  /*1380*/  SHF.L.U32 R10, R9, R10, RZ ;  /* 0x0000000a090a7219 */ /* 0x000fe400000006ff */
[----:B------:R-:W-:Y:S02]  /*1390*/  FSETP.NEU.FTZ.AND P0, PT, R7, R8, PT ;  /* 0x000000080700720b */ /* 0x000fe40003f1d000 */
[----:B------:R-:W-:Y:S02]  /*13a0*/  SEL R8, R11, RZ, P2 ;  /* 0x000000ff0b087207 */ /* 0x000fe40001000000 */
[----:B------:R-:W-:Y:S02]  /*13b0*/  ISETP.NE.AND P1, PT, R10, RZ, P1 ;  /* 0x000000ff0a00720c */ /* 0x000fe40000f25270 */
[----:B------:R-:W-:-:S02]  /*13c0*/  SHF.R.U32.HI R8, RZ, R8, R9 ;  /* 0x00000008ff087219 */ /* 0x000fc40000011609 */
[----:B------:R-:W-:Y:S02]  /*13d0*/  PLOP3.LUT P0, PT, P0, P1, PT, 0xf8, 0x8f ;  /* 0x00000000008f781c */ /* 0x000fe40000703f70 */
[----:B------:R-:W-:Y:S02]  /*13e0*/  SHF.R.U32.HI R10, RZ, 0x1, R8 ;  /* 0x00000001ff0a7819 */ /* 0x000fe40000011608 */
[----:B------:R-:W-:-:S04]  /*13f0*/  SEL R7, RZ, 0x1, !P0 ;  /* 0x00000001ff077807 */ /* 0x000fc80004000000 */
[----:B------:R-:W-:-:S04]  /*1400*/  LOP3.LUT R7, R7, 0x1, R10, 0xf8, !PT ;  /* 0x0000000107077812 */ /* 0x000fc800078ef80a */
[----:B------:R-:W-:-:S05]  /*1410*/  LOP3.LUT R7, R7, R8, RZ, 0xc0, !PT ;  /* 0x0000000807077212 */ /* 0x000fca00078ec0ff */
[----:B------:R-:W-:-:S05]  /*1420*/  IMAD.IADD R7, R10, 0x1, R7 ;  /* 0x000000010a077824 */ /* 0x000fca00078e0207 */
[----:B------:R-:W-:Y:S01]  /*1430*/  LOP3.LUT R0, R7, R0, RZ, 0xfc, !PT ;  /* 0x0000000007007212 */ /* 0x000fe200078efcff */
[----:B------:R-:W-:Y:S06]  /*1440*/  BRA `(.L_x_63) ;  /* 0x0000000000107947 */ /* 0x000fec0003800000 */
.L_x_62:
[----:B------:R-:W-:-:S04]  /*1450*/  LOP3.LUT R0, R0, 0x80000000, RZ, 0xc0, !PT ;  /* 0x8000000000007812 */ /* 0x000fc800078ec0ff */
[----:B------:R-:W-:Y:S01]  /*1460*/  LOP3.LUT R0, R0, 0x7f800000, RZ, 0xfc, !PT ;  /* 0x7f80000000007812 */ /* 0x000fe200078efcff */
[----:B------:R-:W-:Y:S06]  /*1470*/  BRA `(.L_x_63) ;  /* 0x0000000000047947 */ /* 0x000fec0003800000 */
.L_x_61:
[----:B------:R-:W-:-:S07]  /*1480*/  IMAD R0, R7, 0x800000, R0 ;  /* 0x0080000007007824 */ /* 0x000fce00078e0200 */
.L_x_63:
[----:B------:R-:W-:Y:S05]  /*1490*/  BSYNC.RECONVERGENT B2 ;  /* 0x0000000000027941 */ /* 0x000fea0003800200 */
.L_x_60:
[----:B------:R-:W-:Y:S05]  /*14a0*/  BRA `(.L_x_64) ;  /* 0x0000000000207947 */ /* 0x000fea0003800000 */
.L_x_59:
[----:B------:R-:W-:-:S04]  /*14b0*/  LOP3.LUT R0, R10, 0x80000000, R9, 0x48, !PT ;  /* 0x800000000a007812 */ /* 0x000fc800078e4809 */
[----:B------:R-:W-:Y:S01]  /*14c0*/  LOP3.LUT R0, R0, 0x7f800000, RZ, 0xfc, !PT ;  /* 0x7f80000000007812 */ /* 0x000fe200078efcff */
[----:B------:R-:W-:Y:S06]  /*14d0*/  BRA `(.L_x_64) ;  /* 0x0000000000147947 */ /* 0x000fec0003800000 */
.L_x_58:
[----:B------:R-:W-:Y:S01]  /*14e0*/  LOP3.LUT R0, R10, 0x80000000, R9, 0x48, !PT ;  /* 0x800000000a007812 */ /* 0x000fe200078e4809 */
[----:B------:R-:W-:Y:S06]  /*14f0*/  BRA `(.L_x_64) ;  /* 0x00000000000c7947 */ /* 0x000fec0003800000 */
.L_x_57:
[----:B------:R-:W0:Y:S01]  /*1500*/  MUFU.RSQ R0, -QNAN ;  /* 0xffc0000000007908 */ /* 0x000e220000001400 */
[----:B------:R-:W-:Y:S05]  /*1510*/  BRA `(.L_x_64) ;  /* 0x0000000000047947 */ /* 0x000fea0003800000 */
.L_x_56:
[----:B------:R-:W-:-:S07]  /*1520*/  FADD.FTZ R0, R0, R3 ;  /* 0x0000000300007221 */ /* 0x000fce0000010000 */
.L_x_64:
[----:B------:R-:W-:Y:S05]  /*1530*/  BSYNC.RECONVERGENT B1 ;  /* 0x0000000000017941 */ /* 0x000fea0003800200 */
.L_x_54:
[----:B------:R-:W-:Y:S02]  /*1540*/  IMAD.MOV.U32 R8, RZ, RZ, R2 ;  /* 0x000000ffff087224 */ /* 0x000fe400078e0002 */
[----:B------:R-:W-:-:S04]  /*1550*/  IMAD.MOV.U32 R9, RZ, RZ, 0x0 ;  /* 0x00000000ff097424 */ /* 0x000fc800078e00ff */
[----:B0-----:R-:W-:Y:S05]  /*1560*/  RET.REL.NODEC R8 `(_Z17Softmax_Rowwise_MPKfPfS1_S1_iiiS1_i) ;  /* 0xffffffe808a47950 */ /* 0x001fea0003c3ffff */
.L_x_65:
        /* <DEDUP_REMOVED lines=9> */
.L_x_120:


//--------------------- .text._Z5Sum_VPKfPfi      --------------------------
	.section	.text._Z5Sum_VPKfPfi,"ax",@progbits
	.align	128
        .global         _Z5Sum_VPKfPfi
        .type           _Z5Sum_VPKfPfi,@function
        .size           _Z5Sum_VPKfPfi,(.L_x_132 - _Z5Sum_VPKfPfi)
        .other          _Z5Sum_VPKfPfi,@"STO_CUDA_ENTRY STV_DEFAULT"
_Z5Sum_VPKfPfi:
.text._Z5Sum_VPKfPfi:
[----:B------:R-:W-:Y:S01]  /*0000*/  LDC R1, c[0x0][0x37c] ;  /* 0x0000df00ff017b82 */ /* 0x000fe20000000800 */
[----:B------:R-:W0:Y:S01]  /*0010*/  S2R R6, SR_TID.X ;  /* 0x0000000000067919 */ /* 0x000e220000002100 */
[----:B------:R-:W0:Y:S01]  /*0020*/  LDCU UR8, c[0x0][0x360] ;  /* 0x00006c00ff0877ac */ /* 0x000e220008000800 */
[----:B------:R-:W-:Y:S01]  /*0030*/  IMAD.MOV.U32 R4, RZ, RZ, RZ ;  /* 0x000000ffff047224 */ /* 0x000fe200078e00ff */
[----:B------:R-:W0:Y:S01]  /*0040*/  S2R R7, SR_CTAID.X ;  /* 0x0000000000077919 */ /* 0x000e220000002500 */
[----:B------:R-:W1:Y:S01]  /*0050*/  LDCU UR4, c[0x0][0x390] ;  /* 0x00007200ff0477ac */ /* 0x000e620008000800 */
[----:B------:R-:W2:Y:S01]  /*0060*/  LDCU.64 UR6, c[0x0][0x358] ;  /* 0x00006b00ff0677ac */ /* 0x000ea20008000a00 */
[----:B0-----:R-:W-:-:S05]  /*0070*/  IMAD R5, R7, UR8, R6 ;  /* 0x0000000807057c24 */ /* 0x001fca000f8e0206 */
[----:B-1----:R-:W-:-:S13]  /*0080*/  ISETP.GE.AND P0, PT, R5, UR4, PT ;  /* 0x0000000405007c0c */ /* 0x002fda000bf06270 */
[----:B------:R-:W0:Y:S02]  /*0090*/  @!P0 LDC.64 R2, c[0x0][0x380] ;  /* 0x0000e000ff028b82 */ /* 0x000e240000000a00 */
[----:B0-----:R-:W-:-:S05]  /*00a0*/  @!P0 IMAD.WIDE R2, R5, 0x4, R2 ;  /* 0x0000000405028825 */ /* 0x001fca00078e0202 */
[----:B--2---:R-:W2:Y:S01]  /*00b0*/  @!P0 LDG.E R4, desc[UR6][R2.64] ;  /* 0x0000000602048981 */ /* 0x004ea2000c1e1900 */
[----:B------:R-:W0:Y:S01]  /*00c0*/  S2UR UR5, SR_CgaCtaId ;  /* 0x00000000000579c3 */ /* 0x000e220000008800 */
[----:B------:R-:W-:Y:S01]  /*00d0*/  IMAD.U32 R0, RZ, RZ, UR8 ;  /* 0x00000008ff007e24 */ /* 0x000fe2000f8e00ff */
[----:B------:R-:W-:Y:S01]  /*00e0*/  UMOV UR4, 0x400 ;  /* 0x0000040000047882 */ /* 0x000fe20000000000 */
[----:B------:R-:W-:-:S03]  /*00f0*/  ISETP.NE.AND P0, PT, R6, RZ, PT ;  /* 0x000000ff0600720c */ /* 0x000fc60003f05270 */
[----:B------:R-:W-:Y:S01]  /*0100*/  ISETP.GE.U32.AND P1, PT, R0, 0x2, PT ;  /* 0x000000020000780c */ /* 0x000fe20003f26070 */
[----:B0-----:R-:W-:-:S06]  /*0110*/  ULEA UR4, UR5, UR4, 0x18 ;  /* 0x0000000405047291 */ /* 0x001fcc000f8ec0ff */
[----:B------:R-:W-:-:S05]  /*0120*/  LEA R5, R6, UR4, 0x2 ;  /* 0x0000000406057c11 */ /* 0x000fca000f8e10ff */
[----:B--2---:R0:W-:Y:S01]  /*0130*/  STS [R5], R4 ;  /* 0x0000000405007388 */ /* 0x0041e20000000800 */
[----:B------:R-:W-:Y:S06]  /*0140*/  BAR.SYNC.DEFER_BLOCKING 0x0 ;  /* 0x0000000000007b1d */ /* 0x000fec0000010000 */
[----:B------:R-:W-:Y:S05]  /*0150*/  @!P1 BRA `(.L_x_66) ;  /* 0x00000000002c9947 */ /* 0x000fea0003800000 */
.L_x_67:
[----:B------:R-:W-:-:S04]  /*0160*/  SHF.R.U32.HI R8, RZ, 0x1, R0 ;  /* 0x00000001ff087819 */ /* 0x000fc80000011600 */
[----:B------:R-:W-:-:S13]  /*0170*/  ISETP.GE.U32.AND P1, PT, R6, R8, PT ;  /* 0x000000080600720c */ /* 0x000fda0003f26070 */
[----:B------:R-:W-:Y:S01]  /*0180*/  @!P1 LEA R2, R8, R5, 0x2 ;  /* 0x0000000508029211 */ /* 0x000fe200078e10ff */
[----:B------:R-:W-:Y:S05]  /*0190*/  @!P1 LDS R3, [R5] ;  /* 0x0000000005039984 */ /* 0x000fea0000000800 */
[----:B------:R-:W0:Y:S02]  /*01a0*/  @!P1 LDS R2, [R2] ;  /* 0x0000000002029984 */ /* 0x000e240000000800 */
[----:B0-----:R-:W-:-:S05]  /*01b0*/  @!P1 FADD R4, R2, R3 ;  /* 0x0000000302049221 */ /* 0x001fca0000000000 */
[----:B------:R1:W-:Y:S01]  /*01c0*/  @!P1 STS [R5], R4 ;  /* 0x0000000405009388 */ /* 0x0003e20000000800 */
[----:B------:R-:W-:Y:S01]  /*01d0*/  BAR.SYNC.DEFER_BLOCKING 0x0 ;  /* 0x0000000000007b1d */ /* 0x000fe20000010000 */
[----:B------:R-:W-:Y:S01]  /*01e0*/  ISETP.GT.U32.AND P1, PT, R0, 0x3, PT ;  /* 0x000000030000780c */ /* 0x000fe20003f24070 */
[----:B------:R-:W-:-:S12]  /*01f0*/  IMAD.MOV.U32 R0, RZ, RZ, R8 ;  /* 0x000000ffff007224 */ /* 0x000fd800078e0008 */
[----:B-1----:R-:W-:Y:S05]  /*0200*/  @P1 BRA `(.L_x_67) ;  /* 0xfffffffc00d41947 */ /* 0x002fea000383ffff */
.L_x_66:
[----:B------:R-:W-:Y:S05]  /*0210*/  @P0 EXIT ;  /* 0x000000000000094d */ /* 0x000fea0003800000 */
[----:B------:R-:W1:Y:S01]  /*0220*/  S2UR UR5, SR_CgaCtaId ;  /* 0x00000000000579c3 */ /* 0x000e620000008800 */
[----:B------:R-:W-:-:S07]  /*0230*/  UMOV UR4, 0x400 ;  /* 0x0000040000047882 */ /* 0x000fce0000000000 */
[----:B------:R-:W2:Y:S01]  /*0240*/  LDC.64 R2, c[0x0][0x388] ;  /* 0x0000e200ff027b82 */ /* 0x000ea20000000a00 */
[----:B-1----:R-:W-:Y:S01]  /*0250*/  ULEA UR4, UR5, UR4, 0x18 ;  /* 0x0000000405047291 */ /* 0x002fe2000f8ec0ff */
[----:B--2---:R-:W-:-:S08]  /*0260*/  IMAD.WIDE.U32 R2, R7, 0x4, R2 ;  /* 0x0000000407027825 */ /* 0x004fd000078e0002 */
[----:B0-----:R-:W0:Y:S04]  /*0270*/  LDS R5, [UR4] ;  /* 0x00000004ff057984 */ /* 0x001e280008000800 */
[----:B0-----:R-:W-:Y:S01]  /*0280*/  STG.E desc[UR6][R2.64], R5 ;  /* 0x0000000502007986 */ /* 0x001fe2000c101906 */
[----:B------:R-:W-:Y:S05]  /*0290*/  EXIT ;  /* 0x000000000000794d */ /* 0x000fea0003800000 */
.L_x_68:
        /* <DEDUP_REMOVED lines=14> */
.L_x_132:


//--------------------- .text._Z9Sigmoid_VPKfPfi  --------------------------
	.section	.text._Z9Sigmoid_VPKfPfi,"ax",@progbits
	.align	128
        .global         _Z9Sigmoid_VPKfPfi
        .type           _Z9Sigmoid_VPKfPfi,@function
        .size           _Z9Sigmoid_VPKfPfi,(.L_x_121 - _Z9Sigmoid_VPKfPfi)
        .other          _Z9Sigmoid_VPKfPfi,@"STO_CUDA_ENTRY STV_DEFAULT"
_Z9Sigmoid_VPKfPfi:
.text._Z9Sigmoid_VPKfPfi:
        /* <DEDUP_REMOVED lines=9> */
[----:B------:R-:W1:Y:S01]  /*0090*/  LDCU.64 UR4, c[0x0][0x358] ;  /* 0x00006b00ff0477ac */ /* 0x000e620008000a00 */
[----:B0-----:R-:W-:-:S06]  /*00a0*/  IMAD.WIDE R4, R3, 0x4, R4 ;  /* 0x0000000403047825 */ /* 0x001fcc00078e0204 */
[----:B-1----:R-:W2:Y:S01]  /*00b0*/  LDG.E R4, desc[UR4][R4.64] ;  /* 0x0000000404047981 */ /* 0x002ea2000c1e1900 */
[----:B------:R-:W-:Y:S01]  /*00c0*/  BSSY.RECONVERGENT B0, `(.L_x_69) ;  /* 0x0000012000007945 */ /* 0x000fe20003800200 */
[----:B--2---:R-:W-:-:S05]  /*00d0*/  FMUL R0, R4, -1.4426950216293334961 ;  /* 0xbfb8aa3b04007820 */ /* 0x004fca0000400000 */
[----:B------:R-:W-:-:S13]  /*00e0*/  FSETP.GEU.AND P0, PT, R0, -126, PT ;  /* 0xc2fc00000000780b */ /* 0x000fda0003f0e000 */
[----:B------:R-:W-:-:S04]  /*00f0*/  @!P0 FMUL R0, R0, 0.5 ;  /* 0x3f00000000008820 */ /* 0x000fc80000400000 */
[----:B------:R-:W0:Y:S02]  /*0100*/  MUFU.EX2 R2, R0 ;  /* 0x0000000000027308 */ /* 0x000e240000000800 */
[----:B0-----:R-:W-:-:S04]  /*0110*/  @!P0 FMUL R2, R2, R2 ;  /* 0x0000000202028220 */ /* 0x001fc80000400000 */
[----:B------:R-:W-:-:S04]  /*0120*/  FADD R0, R2, 1 ;  /* 0x3f80000002007421 */ /* 0x000fc80000000000 */
[----:B------:R-:W-:-:S05]  /*0130*/  VIADD R2, R0, 0x1800000 ;  /* 0x0180000000027836 */ /* 0x000fca0000000000 */
[----:B------:R-:W-:-:S04]  /*0140*/  LOP3.LUT R2, R2, 0x7f800000, RZ, 0xc0, !PT ;  /* 0x7f80000002027812 */ /* 0x000fc800078ec0ff */
[----:B------:R-:W-:-:S13]  /*0150*/  ISETP.GT.U32.AND P0, PT, R2, 0x1ffffff, PT ;  /* 0x01ffffff0200780c */ /* 0x000fda0003f04070 */
[----:B------:R-:W-:Y:S05]  /*0160*/  @P0 BRA `(.L_x_70) ;  /* 0x00000000000c0947 */ /* 0x000fea0003800000 */
[----:B------:R-:W-:-:S07]  /*0170*/  MOV R4, 0x190 ;  /* 0x0000019000047802 */ /* 0x000fce0000000f00 */
[----:B------:R-:W-:Y:S05]  /*0180*/  CALL.REL.NOINC `($__internal_2_$__cuda_sm20_rcp_rn_f32_slowpath) ;  /* 0x0000000000287944 */ /* 0x000fea0003c00000 */
[----:B------:R-:W-:Y:S05]  /*0190*/  BRA `(.L_x_71) ;  /* 0x0000000000107947 */ /* 0x000fea0003800000 */
.L_x_70:
[----:B------:R-:W0:Y:S02]  /*01a0*/  MUFU.RCP R7, R0 ;  /* 0x0000000000077308 */ /* 0x000e240000001000 */
[----:B0-----:R-:W-:-:S04]  /*01b0*/  FFMA R2, R0, R7, -1 ;  /* 0xbf80000000027423 */ /* 0x001fc80000000007 */
[----:B------:R-:W-:-:S04]  /*01c0*/  FADD.FTZ R2, -R2, -RZ ;  /* 0x800000ff02027221 */ /* 0x000fc80000010100 */
[----:B------:R-:W-:-:S07]  /*01d0*/  FFMA R7, R7, R2, R7 ;  /* 0x0000000207077223 */ /* 0x000fce0000000007 */
.L_x_71:
[----:B------:R-:W-:Y:S05]  /*01e0*/  BSYNC.RECONVERGENT B0 ;  /* 0x0000000000007941 */ /* 0x000fea0003800200 */
.L_x_69:
[----:B------:R-:W0:Y:S02]  /*01f0*/  LDC.64 R4, c[0x0][0x388] ;  /* 0x0000e200ff047b82 */ /* 0x000e240000000a00 */
[----:B0-----:R-:W-:-:S05]  /*0200*/  IMAD.WIDE R2, R3, 0x4, R4 ;  /* 0x0000000403027825 */ /* 0x001fca00078e0204 */
[----:B------:R-:W-:Y:S01]  /*0210*/  STG.E desc[UR4][R2.64], R7 ;  /* 0x0000000702007986 */ /* 0x000fe2000c101904 */
[----:B------:R-:W-:Y:S05]  /*0220*/  EXIT ;  /* 0x000000000000794d */ /* 0x000fea0003800000 */
        .weak           $__internal_2_$__cuda_sm20_rcp_rn_f32_slowpath
        .type           $__internal_2_$__cuda_sm20_rcp_rn_f32_slowpath,@function
        .size           $__internal_2_$__cuda_sm20_rcp_rn_f32_slowpath,(.L_x_121 - $__internal_2_$__cuda_sm20_rcp_rn_f32_slowpath)
$__internal_2_$__cuda_sm20_rcp_rn_f32_slowpath:
[----:B------:R-:W-:Y:S01]  /*0230*/  IMAD.SHL.U32 R2, R0, 0x2, RZ ;  /* 0x0000000200027824 */ /* 0x000fe200078e00ff */
[----:B------:R-:W-:Y:S04]  /*0240*/  BSSY.RECONVERGENT B1, `(.L_x_72) ;  /* 0x0000030000017945 */ /* 0x000fe80003800200 */
[----:B------:R-:W-:-:S04]  /*0250*/  SHF.R.U32.HI R2, RZ, 0x18, R2 ;  /* 0x00000018ff027819 */ /* 0x000fc80000011602 */
[----:B------:R-:W-:-:S13]  /*0260*/  ISETP.NE.U32.AND P0, PT, R2, RZ, PT ;  /* 0x000000ff0200720c */ /* 0x000fda0003f05070 */
[----:B------:R-:W-:Y:S05]  /*0270*/  @P0 BRA `(.L_x_73) ;  /* 0x0000000000280947 */ /* 0x000fea0003800000 */
[----:B------:R-:W-:-:S05]  /*0280*/  IMAD.SHL.U32 R2, R0, 0x2, RZ ;  /* 0x0000000200027824 */ /* 0x000fca00078e00ff */
[----:B------:R-:W-:-:S13]  /*0290*/  ISETP.NE.AND P0, PT, R2, RZ, PT ;  /* 0x000000ff0200720c */ /* 0x000fda0003f05270 */
[----:B------:R-:W-:Y:S01]  /*02a0*/  @P0 FFMA R6, R0, 1.84467440737095516160e+19, RZ ;  /* 0x5f80000000060823 */ /* 0x000fe200000000ff */
[----:B------:R-:W-:Y:S08]  /*02b0*/  @!P0 MUFU.RCP R5, R0 ;  /* 0x0000000000058308 */ /* 0x000ff00000001000 */
[----:B------:R-:W0:Y:S02]  /*02c0*/  @P0 MUFU.RCP R7, R6 ;  /* 0x0000000600070308 */ /* 0x000e240000001000 */
[----:B0-----:R-:W-:-:S04]  /*02d0*/  @P0 FFMA R2, R6, R7, -1 ;  /* 0xbf80000006020423 */ /* 0x001fc80000000007 */
[----:B------:R-:W-:-:S04]  /*02e0*/  @P0 FADD.FTZ R2, -R2, -RZ ;  /* 0x800000ff02020221 */ /* 0x000fc80000010100 */
[----:B------:R-:W-:-:S04]  /*02f0*/  @P0 FFMA R2, R7, R2, R7 ;  /* 0x0000000207020223 */ /* 0x000fc80000000007 */
[----:B------:R-:W-:Y:S01]  /*0300*/  @P0 FFMA R5, R2, 1.84467440737095516160e+19, RZ ;  /* 0x5f80000002050823 */ /* 0x000fe200000000ff */
[----:B------:R-:W-:Y:S06]  /*0310*/  BRA `(.L_x_74) ;  /* 0x0000000000887947 */ /* 0x000fec0003800000 */
.L_x_73:
[----:B------:R-:W-:-:S05]  /*0320*/  VIADD R5, R2, 0xffffff03 ;  /* 0xffffff0302057836 */ /* 0x000fca0000000000 */
[----:B------:R-:W-:-:S13]  /*0330*/  ISETP.GT.U32.AND P0, PT, R5, 0x1, PT ;  /* 0x000000010500780c */ /* 0x000fda0003f04070 */
[----:B------:R-:W-:Y:S05]  /*0340*/  @P0 BRA `(.L_x_75) ;  /* 0x0000000000780947 */ /* 0x000fea0003800000 */
[----:B------:R-:W-:Y:S01]  /*0350*/  LOP3.LUT R6, R0, 0x7fffff, RZ, 0xc0, !PT ;  /* 0x007fffff00067812 */ /* 0x000fe200078ec0ff */
[----:B------:R-:W-:-:S03]  /*0360*/  HFMA2 R10, -RZ, RZ, 0, 1.78813934326171875e-07 ;  /* 0x00000003ff0a7431 */ /* 0x000fc600000001ff */
[----:B------:R-:W-:-:S04]  /*0370*/  LOP3.LUT R6, R6, 0x3f800000, RZ, 0xfc, !PT ;  /* 0x3f80000006067812 */ /* 0x000fc800078efcff */
[----:B------:R-:W0:Y:S01]  /*0380*/  MUFU.RCP R7, R6 ;  /* 0x0000000600077308 */ /* 0x000e220000001000 */
[----:B------:R-:W-:Y:S01]  /*0390*/  SHF.L.U32 R11, R10, R5, RZ ;  /* 0x000000050a0b7219 */ /* 0x000fe200000006ff */
[----:B0-----:R-:W-:-:S04]  /*03a0*/  FFMA R8, R6, R7, -1 ;  /* 0xbf80000006087423 */ /* 0x001fc80000000007 */
[----:B------:R-:W-:-:S04]  /*03b0*/  FADD.FTZ R8, -R8, -RZ ;  /* 0x800000ff08087221 */ /* 0x000fc80000010100 */
[CCC-:B------:R-:W-:Y:S01]  /*03c0*/  FFMA.RM R9, R7.reuse, R8.reuse, R7.reuse ;  /* 0x0000000807097223 */ /* 0x1c0fe20000004007 */
[----:B------:R-:W-:-:S04]  /*03d0*/  FFMA.RP R8, R7, R8, R7 ;  /* 0x0000000807087223 */ /* 0x000fc80000008007 */
[C---:B------:R-:W-:Y:S02]  /*03e0*/  LOP3.LUT R7, R9.reuse, 0x7fffff, RZ, 0xc0, !PT ;  /* 0x007fffff09077812 */ /* 0x040fe400078ec0ff */
[----:B------:R-:W-:Y:S02]  /*03f0*/  FSETP.NEU.FTZ.AND P0, PT, R9, R8, PT ;  /* 0x000000080900720b */ /* 0x000fe40003f1d000 */
[----:B------:R-:W-:Y:S02]  /*0400*/  LOP3.LUT R8, R7, 0x800000, RZ, 0xfc, !PT ;  /* 0x0080000007087812 */ /* 0x000fe400078efcff */
[----:B------:R-:W-:Y:S02]  /*0410*/  SEL R7, RZ, 0xffffffff, !P0 ;  /* 0xffffffffff077807 */ /* 0x000fe40004000000 */
[----:B------:R-:W-:-:S03]  /*0420*/  LOP3.LUT R6, R11, R8, RZ, 0xc0, !PT ;  /* 0x000000080b067212 */ /* 0x000fc600078ec0ff */
[----:B------:R-:W-:Y:S01]  /*0430*/  IMAD.MOV R7, RZ, RZ, -R7 ;  /* 0x000000ffff077224 */ /* 0x000fe200078e0a07 */
[----:B------:R-:W-:-:S04]  /*0440*/  SHF.R.U32.HI R6, RZ, R5, R6 ;  /* 0x00000005ff067219 */ /* 0x000fc80000011606 */
[----:B------:R-:W-:Y:S02]  /*0450*/  LOP3.LUT P1, RZ, R7, R5, R8, 0xf8, !PT ;  /* 0x0000000507ff7212 */ /* 0x000fe4000782f808 */
[C---:B------:R-:W-:Y:S02]  /*0460*/  LOP3.LUT P0, RZ, R6.reuse, 0x1, RZ, 0xc0, !PT ;  /* 0x0000000106ff7812 */ /* 0x040fe4000780c0ff */
[----:B------:R-:W-:-:S04]  /*0470*/  LOP3.LUT P2, RZ, R6, 0x2, RZ, 0xc0, !PT ;  /* 0x0000000206ff7812 */ /* 0x000fc8000784c0ff */
[----:B------:R-:W-:Y:S02]  /*0480*/  PLOP3.LUT P0, PT, P0, P1, P2, 0xe0, 0x0 ;  /* 0x000000000000781c */ /* 0x000fe40000703c20 */
[----:B------:R-:W-:Y:S02]  /*0490*/  LOP3.LUT P1, RZ, R0, 0x7fffff, RZ, 0xc0, !PT ;  /* 0x007fffff00ff7812 */ /* 0x000fe4000782c0ff */
[----:B------:R-:W-:-:S05]  /*04a0*/  SEL R5, RZ, 0x1, !P0 ;  /* 0x00000001ff057807 */ /* 0x000fca0004000000 */
[----:B------:R-:W-:-:S05]  /*04b0*/  IMAD.MOV R5, RZ, RZ, -R5 ;  /* 0x000000ffff057224 */ /* 0x000fca00078e0a05 */
[----:B------:R-:W-:Y:S02]  /*04c0*/  ISETP.GE.AND P0, PT, R5, RZ, PT ;  /* 0x000000ff0500720c */ /* 0x000fe40003f06270 */
[----:B------:R-:W-:-:S04]  /*04d0*/  IADD3 R5, PT, PT, R2, -0xfc, RZ ;  /* 0xffffff0402057810 */ /* 0x000fc80007ffe0ff */
[----:B------:R-:W-:-:S07]  /*04e0*/  SHF.R.U32.HI R5, RZ, R5, R8 ;  /* 0x00000005ff057219 */ /* 0x000fce0000011608 */
[----:B------:R-:W-:-:S04]  /*04f0*/  @!P0 VIADD R5, R5, 0x1 ;  /* 0x0000000105058836 */ /* 0x000fc80000000000 */
[----:B------:R-:W-:-:S05]  /*0500*/  @!P1 IMAD.SHL.U32 R5, R5, 0x2, RZ ;  /* 0x0000000205059824 */ /* 0x000fca00078e00ff */
[----:B------:R-:W-:Y:S01]  /*0510*/  LOP3.LUT R5, R5, 0x80000000, R0, 0xf8, !PT ;  /* 0x8000000005057812 */ /* 0x000fe200078ef800 */
[----:B------:R-:W-:Y:S06]  /*0520*/  BRA `(.L_x_74) ;  /* 0x0000000000047947 */ /* 0x000fec0003800000 */
.L_x_75:
[----:B------:R0:W1:Y:S02]  /*0530*/  MUFU.RCP R5, R0 ;  /* 0x0000000000057308 */ /* 0x0000640000001000 */
.L_x_74:
[----:B------:R-:W-:Y:S05]  /*0540*/  BSYNC.RECONVERGENT B1 ;  /* 0x0000000000017941 */ /* 0x000fea0003800200 */
.L_x_72:
[----:B-1----:R-:W-:Y:S01]  /*0550*/  MOV R7, R5 ;  /* 0x0000000500077202 */ /* 0x002fe20000000f00 */
[----:B------:R-:W-:-:S04]  /*0560*/  IMAD.MOV.U32 R5, RZ, RZ, 0x0 ;  /* 0x00000000ff057424 */ /* 0x000fc800078e00ff */
[----:B0-----:R-:W-:Y:S05]  /*0570*/  RET.REL.NODEC R4 `(_Z9Sigmoid_VPKfPfi) ;  /* 0xfffffff804a07950 */ /* 0x001fea0003c3ffff */
.L_x_76:
        /* <DEDUP_REMOVED lines=16> */
.L_x_121:


//--------------------- .text._Z5Log_VPKfPfi      --------------------------
	.section	.text._Z5Log_VPKfPfi,"ax",@progbits
	.align	128
        .global         _Z5Log_VPKfPfi
        .type           _Z5Log_VPKfPfi,@function
        .size           _Z5Log_VPKfPfi,(.L_x_134 - _Z5Log_VPKfPfi)
        .other          _Z5Log_VPKfPfi,@"STO_CUDA_ENTRY STV_DEFAULT"
_Z5Log_VPKfPfi:
.text._Z5Log_VPKfPfi:
        /* <DEDUP_REMOVED lines=9> */
[----:B------:R-:W1:Y:S07]  /*0090*/  LDCU.64 UR4, c[0x0][0x358] ;  /* 0x00006b00ff0477ac */ /* 0x000e6e0008000a00 */
[----:B------:R-:W2:Y:S01]  /*00a0*/  LDC.64 R4, c[0x0][0x388] ;  /* 0x0000e200ff047b82 */ /* 0x000ea20000000a00 */
[----:B0-----:R-:W-:-:S05]  /*00b0*/  IMAD.WIDE R2, R7, 0x4, R2 ;  /* 0x0000000407027825 */ /* 0x001fca00078e0202 */
[----:B-1----:R-:W3:Y:S01]  /*00c0*/  LDG.E R0, desc[UR4][R2.64] ;  /* 0x0000000402007981 */ /* 0x002ee2000c1e1900 */
[----:B--2---:R-:W-:Y:S01]  /*00d0*/  IMAD.WIDE R4, R7, 0x4, R4 ;  /* 0x0000000407047825 */ /* 0x004fe200078e0204 */
[----:B---3--:R-:W-:-:S13]  /*00e0*/  FSETP.GEU.AND P0, PT, |R0|, 1.175494350822287508e-38, PT ;  /* 0x008000000000780b */ /* 0x008fda0003f0e200 */
[----:B------:R-:W-:-:S04]  /*00f0*/  @!P0 FMUL R0, R0, 16777216 ;  /* 0x4b80000000008820 */ /* 0x000fc80000400000 */
[----:B------:R-:W0:Y:S02]  /*0100*/  MUFU.LG2 R6, R0 ;  /* 0x0000000000067308 */ /* 0x000e240000000c00 */
[----:B0-----:R-:W-:-:S04]  /*0110*/  @!P0 FADD R6, R6, -24 ;  /* 0xc1c0000006068421 */ /* 0x001fc80000000000 */
[----:B------:R-:W-:-:S05]  /*0120*/  FMUL R7, R6, 0.69314718246459960938 ;  /* 0x3f31721806077820 */ /* 0x000fca0000400000 */
[----:B------:R-:W-:Y:S01]  /*0130*/  STG.E desc[UR4][R4.64], R7 ;  /* 0x0000000704007986 */ /* 0x000fe2000c101904 */
[----:B------:R-:W-:Y:S05]  /*0140*/  EXIT ;  /* 0x000000000000794d */ /* 0x000fea0003800000 */
.L_x_77:
        /* <DEDUP_REMOVED lines=11> */
.L_x_134:


//--------------------- .text._Z5Rel_VPKfPfi      --------------------------
	.section	.text._Z5Rel_VPKfPfi,"ax",@progbits
	.align	128
        .global         _Z5Rel_VPKfPfi
        .type           _Z5Rel_VPKfPfi,@function
        .size           _Z5Rel_VPKfPfi,(.L_x_135 - _Z5Rel_VPKfPfi)
        .other          _Z5Rel_VPKfPfi,@"STO_CUDA_ENTRY STV_DEFAULT"
_Z5Rel_VPKfPfi:
.text._Z5Rel_VPKfPfi:
        /* <DEDUP_REMOVED lines=11> */
[----:B0-----:R-:W-:-:S06]  /*00b0*/  IMAD.WIDE R2, R7, 0x4, R2 ;  /* 0x0000000407027825 */ /* 0x001fcc00078e0202 */
[----:B-1----:R-:W3:Y:S01]  /*00c0*/  LDG.E R2, desc[UR4][R2.64] ;  /* 0x0000000402027981 */ /* 0x002ee2000c1e1900 */
[----:B--2---:R-:W-:-:S04]  /*00d0*/  IMAD.WIDE R4, R7, 0x4, R4 ;  /* 0x0000000407047825 */ /* 0x004fc800078e0204 */
[----:B---3--:R-:W-:-:S04]  /*00e0*/  FADD R0, R2, |R2| ;  /* 0x4000000202007221 */ /* 0x008fc80000000000 */
[----:B------:R-:W-:-:S05]  /*00f0*/  FMUL R7, R0, 0.5 ;  /* 0x3f00000000077820 */ /* 0x000fca0000400000 */
[----:B------:R-:W-:Y:S01]  /*0100*/  STG.E desc[UR4][R4.64], R7 ;  /* 0x0000000704007986 */ /* 0x000fe2000c101904 */
[----:B------:R-:W-:Y:S05]  /*0110*/  EXIT ;  /* 0x000000000000794d */ /* 0x000fea0003800000 */
.L_x_78:
        /* <DEDUP_REMOVED lines=14> */
.L_x_135:


//--------------------- .text._Z6Sign_VPKfPfi     --------------------------
	.section	.text._Z6Sign_VPKfPfi,"ax",@progbits
	.align	128
        .global         _Z6Sign_VPKfPfi
        .type           _Z6Sign_VPKfPfi,@function
        .size           _Z6Sign_VPKfPfi,(.L_x_136 - _Z6Sign_VPKfPfi)
        .other          _Z6Sign_VPKfPfi,@"STO_CUDA_ENTRY STV_DEFAULT"
_Z6Sign_VPKfPfi:
.text._Z6Sign_VPKfPfi:
        /* <DEDUP_REMOVED lines=13> */
[----:B------:R-:W-:Y:S02]  /*00d0*/  HFMA2 R9, -RZ, RZ, 1.875, 0 ;  /* 0x3f800000ff097431 */ /* 0x000fe400000001ff */
[----:B--2---:R-:W-:-:S03]  /*00e0*/  IMAD.WIDE R4, R7, 0x4, R4 ;  /* 0x0000000407047825 */ /* 0x004fc600078e0204 */
[----:B---3--:R-:W-:-:S05]  /*00f0*/  LOP3.LUT R7, R9, 0x80000000, R2, 0xb8, !PT ;  /* 0x8000000009077812 */ /* 0x008fca00078eb802 */
[----:B------:R-:W-:Y:S01]  /*0100*/  STG.E desc[UR4][R4.64], R7 ;  /* 0x0000000704007986 */ /* 0x000fe2000c101904 */
[----:B------:R-:W-:Y:S05]  /*0110*/  EXIT ;  /* 0x000000000000794d */ /* 0x000fea0003800000 */
.L_x_79:
        /* <DEDUP_REMOVED lines=14> */
.L_x_136:


//--------------------- .text._Z6Sqrt_VPKfPfi     --------------------------
	.section	.text._Z6Sqrt_VPKfPfi,"ax",@progbits
	.align	128
        .global         _Z6Sqrt_VPKfPfi
        .type           _Z6Sqrt_VPKfPfi,@function
        .size           _Z6Sqrt_VPKfPfi,(.L_x_122 - _Z6Sqrt_VPKfPfi)
        .other          _Z6Sqrt_VPKfPfi,@"STO_CUDA_ENTRY STV_DEFAULT"
_Z6Sqrt_VPKfPfi:
.text._Z6Sqrt_VPKfPfi:
        /* <DEDUP_REMOVED lines=10> */
[----:B0-----:R-:W-:-:S05]  /*00a0*/  IMAD.WIDE R2, R5, 0x4, R2 ;  /* 0x0000000405027825 */ /* 0x001fca00078e0202 */
[----:B-1----:R-:W2:Y:S01]  /*00b0*/  LDG.E R0, desc[UR4][R2.64] ;  /* 0x0000000402007981 */ /* 0x002ea2000c1e1900 */
[----:B------:R-:W-:Y:S01]  /*00c0*/  BSSY.RECONVERGENT B0, `(.L_x_80) ;  /* 0x000000c000007945 */ /* 0x000fe20003800200 */
[----:B--2---:R-:W-:Y:S01]  /*00d0*/  IADD3 R4, PT, PT, R0, -0xd000000, RZ ;  /* 0xf300000000047810 */ /* 0x004fe20007ffe0ff */
[----:B------:R0:W1:Y:S03]  /*00e0*/  MUFU.RSQ R7, R0 ;  /* 0x0000000000077308 */ /* 0x0000660000001400 */
[----:B------:R-:W-:-:S13]  /*00f0*/  ISETP.GT.U32.AND P0, PT, R4, 0x727fffff, PT ;  /* 0x727fffff0400780c */ /* 0x000fda0003f04070 */
[----:B0-----:R-:W-:Y:S05]  /*0100*/  @!P0 BRA `(.L_x_81) ;  /* 0x00000000000c8947 */ /* 0x001fea0003800000 */
[----:B------:R-:W-:-:S07]  /*0110*/  MOV R9, 0x130 ;  /* 0x0000013000097802 */ /* 0x000fce0000000f00 */
[----:B-1----:R-:W-:Y:S05]  /*0120*/  CALL.REL.NOINC `($__internal_3_$__cuda_sm20_sqrt_rn_f32_slowpath) ;  /* 0x0000000000287944 */ /* 0x002fea0003c00000 */
[----:B------:R-:W-:Y:S05]  /*0130*/  BRA `(.L_x_82) ;  /* 0x0000000000107947 */ /* 0x000fea0003800000 */
.L_x_81:
[----:B-1----:R-:W-:Y:S01]  /*0140*/  FMUL.FTZ R3, R0, R7 ;  /* 0x0000000700037220 */ /* 0x002fe20000410000 */
[----:B------:R-:W-:-:S03]  /*0150*/  FMUL.FTZ R7, R7, 0.5 ;  /* 0x3f00000007077820 */ /* 0x000fc60000410000 */
[----:B------:R-:W-:-:S04]  /*0160*/  FFMA R0, -R3, R3, R0 ;  /* 0x0000000303007223 */ /* 0x000fc80000000100 */
[----:B------:R-:W-:-:S07]  /*0170*/  FFMA R7, R0, R7, R3 ;  /* 0x0000000700077223 */ /* 0x000fce0000000003 */
.L_x_82:
[----:B------:R-:W-:Y:S05]  /*0180*/  BSYNC.RECONVERGENT B0 ;  /* 0x0000000000007941 */ /* 0x000fea0003800200 */
.L_x_80:
[----:B------:R-:W0:Y:S02]  /*0190*/  LDC.64 R2, c[0x0][0x388] ;  /* 0x0000e200ff027b82 */ /* 0x000e240000000a00 */
[----:B0-----:R-:W-:-:S05]  /*01a0*/  IMAD.WIDE R2, R5, 0x4, R2 ;  /* 0x0000000405027825 */ /* 0x001fca00078e0202 */
[----:B------:R-:W-:Y:S01]  /*01b0*/  STG.E desc[UR4][R2.64], R7 ;  /* 0x0000000702007986 */ /* 0x000fe2000c101904 */
[----:B------:R-:W-:Y:S05]  /*01c0*/  EXIT ;  /* 0x000000000000794d */ /* 0x000fea0003800000 */
        .weak           $__internal_3_$__cuda_sm20_sqrt_rn_f32_slowpath
        .type           $__internal_3_$__cuda_sm20_sqrt_rn_f32_slowpath,@function
        .size           $__internal_3_$__cuda_sm20_sqrt_rn_f32_slowpath,(.L_x_122 - $__internal_3_$__cuda_sm20_sqrt_rn_f32_slowpath)
$__internal_3_$__cuda_sm20_sqrt_rn_f32_slowpath:
[----:B------:R-:W-:-:S13]  /*01d0*/  LOP3.LUT P0, RZ, R0, 0x7fffffff, RZ, 0xc0, !PT ;  /* 0x7fffffff00ff7812 */ /* 0x000fda000780c0ff */
[----:B------:R-:W-:Y:S01]  /*01e0*/  @!P0 MOV R2, R0 ;  /* 0x0000000000028202 */ /* 0x000fe20000000f00 */
[----:B------:R-:W-:Y:S06]  /*01f0*/  @!P0 BRA `(.L_x_83) ;  /* 0x0000000000408947 */ /* 0x000fec0003800000 */
[----:B------:R-:W-:-:S13]  /*0200*/  FSETP.GEU.FTZ.AND P0, PT, R0, RZ, PT ;  /* 0x000000ff0000720b */ /* 0x000fda0003f1e000 */
[----:B------:R-:W-:Y:S01]  /*0210*/  @!P0 MOV R2, 0x7fffffff ;  /* 0x7fffffff00028802 */ /* 0x000fe20000000f00 */
[----:B------:R-:W-:Y:S06]  /*0220*/  @!P0 BRA `(.L_x_83) ;  /* 0x0000000000348947 */ /* 0x000fec0003800000 */
[----:B------:R-:W-:-:S13]  /*0230*/  FSETP.GTU.FTZ.AND P0, PT, |R0|, +INF , PT ;  /* 0x7f8000000000780b */ /* 0x000fda0003f1c200 */
[----:B------:R-:W-:Y:S01]  /*0240*/  @P0 FADD.FTZ R2, R0, 1 ;  /* 0x3f80000000020421 */ /* 0x000fe20000010000 */
[----:B------:R-:W-:Y:S06]  /*0250*/  @P0 BRA `(.L_x_83) ;  /* 0x0000000000280947 */ /* 0x000fec0003800000 */
[----:B------:R-:W-:-:S13]  /*0260*/  FSETP.NEU.FTZ.AND P0, PT, |R0|, +INF , PT ;  /* 0x7f8000000000780b */ /* 0x000fda0003f1d200 */
[----:B------:R-:W-:-:S04]  /*0270*/  @P0 FFMA R3, R0, 1.84467440737095516160e+19, RZ ;  /* 0x5f80000000030823 */ /* 0x000fc800000000ff */
[----:B------:R-:W0:Y:S02]  /*0280*/  @P0 MUFU.RSQ R2, R3 ;  /* 0x0000000300020308 */ /* 0x000e240000001400 */
[----:B0-----:R-:W-:Y:S01]  /*0290*/  @P0 FMUL.FTZ R4, R3, R2 ;  /* 0x0000000203040220 */ /* 0x001fe20000410000 */
[----:B------:R-:W-:Y:S01]  /*02a0*/  @P0 FMUL.FTZ R8, R2, 0.5 ;  /* 0x3f00000002080820 */ /* 0x000fe20000410000 */
[----:B------:R-:W-:Y:S02]  /*02b0*/  @!P0 MOV R2, R0 ;  /* 0x0000000000028202 */ /* 0x000fe40000000f00 */
[----:B------:R-:W-:-:S04]  /*02c0*/  @P0 FADD.FTZ R6, -R4, -RZ ;  /* 0x800000ff04060221 */ /* 0x000fc80000010100 */
[----:B------:R-:W-:-:S04]  /*02d0*/  @P0 FFMA R7, R4, R6, R3 ;  /* 0x0000000604070223 */ /* 0x000fc80000000003 */
[----:B------:R-:W-:-:S04]  /*02e0*/  @P0 FFMA R7, R7, R8, R4 ;  /* 0x0000000807070223 */ /* 0x000fc80000000004 */
[----:B------:R-:W-:-:S07]  /*02f0*/  @P0 FMUL.FTZ R2, R7, 2.3283064365386962891e-10 ;  /* 0x2f80000007020820 */ /* 0x000fce0000410000 */
.L_x_83:
[----:B------:R-:W-:Y:S01]  /*0300*/  HFMA2 R3, -RZ, RZ, 0, 0 ;  /* 0x00000000ff037431 */ /* 0x000fe200000001ff */
[----:B------:R-:W-:Y:S02]  /*0310*/  MOV R7, R2 ;  /* 0x0000000200077202 */ /* 0x000fe40000000f00 */
[----:B------:R-:W-:-:S04]  /*0320*/  MOV R2, R9 ;  /* 0x0000000900027202 */ /* 0x000fc80000000f00 */
[----:B------:R-:W-:Y:S05]  /*0330*/  RET.REL.NODEC R2 `(_Z6Sqrt_VPKfPfi) ;  /* 0xfffffffc02307950 */ /* 0x000fea0003c3ffff */
.L_x_84:
        /* <DEDUP_REMOVED lines=12> */
.L_x_122:


//--------------------- .text._Z5Exp_VPKfPfi      --------------------------
	.section	.text._Z5Exp_VPKfPfi,"ax",@progbits
	.align	128
        .global         _Z5Exp_VPKfPfi
        .type           _Z5Exp_VPKfPfi,@function
        .size           _Z5Exp_VPKfPfi,(.L_x_138 - _Z5Exp_VPKfPfi)
        .other          _Z5Exp_VPKfPfi,@"STO_CUDA_ENTRY STV_DEFAULT"
_Z5Exp_VPKfPfi:
.text._Z5Exp_VPKfPfi:
        /* <DEDUP_REMOVED lines=14> */
[----:B---3--:R-:W-:-:S05]  /*00e0*/  FMUL R0, R2, 1.4426950216293334961 ;  /* 0x3fb8aa3b02007820 */ /* 0x008fca0000400000 */
[----:B------:R-:W-:-:S13]  /*00f0*/  FSETP.GEU.AND P0, PT, R0, -126, PT ;  /* 0xc2fc00000000780b */ /* 0x000fda0003f0e000 */
[----:B------:R-:W-:-:S04]  /*0100*/  @!P0 FMUL R0, R0, 0.5 ;  /* 0x3f00000000008820 */ /* 0x000fc80000400000 */
[----:B------:R-:W0:Y:S02]  /*0110*/  MUFU.EX2 R9, R0 ;  /* 0x0000000000097308 */ /* 0x000e240000000800 */
[----:B0-----:R-:W-:-:S05]  /*0120*/  @!P0 FMUL R9, R9, R9 ;  /* 0x0000000909098220 */ /* 0x001fca0000400000 */
[----:B------:R-:W-:Y:S01]  /*0130*/  STG.E desc[UR4][R4.64], R9 ;  /* 0x0000000904007986 */ /* 0x000fe2000c101904 */
[----:B------:R-:W-:Y:S05]  /*0140*/  EXIT ;  /* 0x000000000000794d */ /* 0x000fea0003800000 */
.L_x_85:
        /* <DEDUP_REMOVED lines=11> */
.L_x_138:


//--------------------- .text._Z7Div_V_VPKfS0_Pfi --------------------------
	.section	.text._Z7Div_V_VPKfS0_Pfi,"ax",@progbits
	.align	128
        .global         _Z7Div_V_VPKfS0_Pfi
        .type           _Z7Div_V_VPKfS0_Pfi,@function
        .size           _Z7Div_V_VPKfS0_Pfi,(.L_x_123 - _Z7Div_V_VPKfS0_Pfi)
        .other          _Z7Div_V_VPKfS0_Pfi,@"STO_CUDA_ENTRY STV_DEFAULT"
_Z7Div_V_VPKfS0_Pfi:
.text._Z7Div_V_VPKfS0_Pfi:
        /* <DEDUP_REMOVED lines=13> */
[----:B--2---:R-:W-:-:S05]  /*00d0*/  IMAD.WIDE R4, R2, 0x4, R4 ;  /* 0x0000000402047825 */ /* 0x004fca00078e0204 */
[----:B------:R-:W2:Y:S01]  /*00e0*/  LDG.E R0, desc[UR4][R4.64] ;  /* 0x0000000404007981 */ /* 0x000ea2000c1e1900 */
[----:B------:R-:W-:Y:S01]  /*00f0*/  BSSY.RECONVERGENT B0, `(.L_x_86) ;  /* 0x000000c000007945 */ /* 0x000fe20003800200 */
[----:B---3--:R-:W0:Y:S08]  /*0100*/  MUFU.RCP R8, R3 ;  /* 0x0000000300087308 */ /* 0x008e300000001000 */
[----:B--2---:R-:W1:Y:S01]  /*0110*/  FCHK P0, R0, R3 ;  /* 0x0000000300007302 */ /* 0x004e620000000000 */
[----:B0-----:R-:W-:-:S04]  /*0120*/  FFMA R9, -R3, R8, 1 ;  /* 0x3f80000003097423 */ /* 0x001fc80000000108 */
[----:B------:R-:W-:-:S04]  /*0130*/  FFMA R9, R8, R9, R8 ;  /* 0x0000000908097223 */ /* 0x000fc80000000008 */
[----:B------:R-:W-:-:S04]  /*0140*/  FFMA R8, R0, R9, RZ ;  /* 0x0000000900087223 */ /* 0x000fc800000000ff */
[----:B------:R-:W-:-:S04]  /*0150*/  FFMA R10, -R3, R8, R0 ;  /* 0x00000008030a7223 */ /* 0x000fc80000000100 */
[----:B------:R-:W-:Y:S01]  /*0160*/  FFMA R9, R9, R10, R8 ;  /* 0x0000000a09097223 */ /* 0x000fe20000000008 */
[----:B-1----:R-:W-:Y:S06]  /*0170*/  @!P0 BRA `(.L_x_87) ;  /* 0x00000000000c8947 */ /* 0x002fec0003800000 */
[----:B------:R-:W-:-:S07]  /*0180*/  MOV R4, 0x1a0 ;  /* 0x000001a000047802 */ /* 0x000fce0000000f00 */
[----:B------:R-:W-:Y:S05]  /*0190*/  CALL.REL.NOINC `($__internal_4_$__cuda_sm3x_div_rn_noftz_f32_slowpath) ;  /* 0x0000000000187944 */ /* 0x000fea0003c00000 */
[----:B------:R-:W-:-:S07]  /*01a0*/  IMAD.MOV.U32 R9, RZ, RZ, R0 ;  /* 0x000000ffff097224 */ /* 0x000fce00078e0000 */
.L_x_87:
[----:B------:R-:W-:Y:S05]  /*01b0*/  BSYNC.RECONVERGENT B0 ;  /* 0x0000000000007941 */ /* 0x000fea0003800200 */
.L_x_86:
[----:B------:R-:W0:Y:S02]  /*01c0*/  LDC.64 R4, c[0x0][0x390] ;  /* 0x0000e400ff047b82 */ /* 0x000e240000000a00 */
[----:B0-----:R-:W-:-:S05]  /*01d0*/  IMAD.WIDE R2, R2, 0x4, R4 ;  /* 0x0000000402027825 */ /* 0x001fca00078e0204 */
[----:B------:R-:W-:Y:S01]  /*01e0*/  STG.E desc[UR4][R2.64], R9 ;  /* 0x0000000902007986 */ /* 0x000fe2000c101904 */
[----:B------:R-:W-:Y:S05]  /*01f0*/  EXIT ;  /* 0x000000000000794d */ /* 0x000fea0003800000 */
        .weak           $__internal_4_$__cuda_sm3x_div_rn_noftz_f32_slowpath
        .type           $__internal_4_$__cuda_sm3x_div_rn_noftz_f32_slowpath,@function
        .size           $__internal_4_$__cuda_sm3x_div_rn_noftz_f32_slowpath,(.L_x_123 - $__internal_4_$__cuda_sm3x_div_rn_noftz_f32_slowpath)
$__internal_4_$__cuda_sm3x_div_rn_noftz_f32_slowpath:
[--C-:B------:R-:W-:Y:S01]  /*0200*/  SHF.R.U32.HI R6, RZ, 0x17, R3.reuse ;  /* 0x00000017ff067819 */ /* 0x100fe20000011603 */
[----:B------:R-:W-:Y:S01]  /*0210*/  BSSY.RECONVERGENT B1, `(.L_x_88) ;  /* 0x0000064000017945 */ /* 0x000fe20003800200 */
[--C-:B------:R-:W-:Y:S01]  /*0220*/  SHF.R.U32.HI R5, RZ, 0x17, R0.reuse ;  /* 0x00000017ff057819 */ /* 0x100fe20000011600 */
[----:B------:R-:W-:Y:S01]  /*0230*/  IMAD.MOV.U32 R7, RZ, RZ, R0 ;  /* 0x000000ffff077224 */ /* 0x000fe200078e0000 */
[----:B------:R-:W-:Y:S01]  /*0240*/  LOP3.LUT R6, R6, 0xff, RZ, 0xc0, !PT ;  /* 0x000000ff06067812 */ /* 0x000fe200078ec0ff */
[----:B------:R-:W-:Y:S01]  /*0250*/  IMAD.MOV.U32 R8, RZ, RZ, R3 ;  /* 0x000000ffff087224 */ /* 0x000fe200078e0003 */
[----:B------:R-:W-:-:S03]  /*0260*/  LOP3.LUT R5, R5, 0xff, RZ, 0xc0, !PT ;  /* 0x000000ff05057812 */ /* 0x000fc600078ec0ff */
        /* <DEDUP_REMOVED lines=29> */
.L_x_89:
[----:B------:R-:W-:Y:S01]  /*0440*/  LEA R3, R6, 0xc0800000, 0x17 ;  /* 0xc080000006037811 */ /* 0x000fe200078eb8ff */
[----:B------:R-:W-:Y:S01]  /*0450*/  VIADD R5, R5, 0xffffff81 ;  /* 0xffffff8105057836 */ /* 0x000fe20000000000 */
[----:B------:R-:W-:Y:S03]  /*0460*/  BSSY.RECONVERGENT B2, `(.L_x_94) ;  /* 0x0000035000027945 */ /* 0x000fe60003800200 */
[----:B------:R-:W-:Y:S01]  /*0470*/  IMAD.IADD R3, R8, 0x1, -R3 ;  /* 0x0000000108037824 */ /* 0x000fe200078e0a03 */
[C---:B------:R-:W-:Y:S01]  /*0480*/  IADD3 R6, PT, PT, R5.reuse, 0x7f, -R6 ;  /* 0x0000007f05067810 */ /* 0x040fe20007ffe806 */
[----:B------:R-:W-:Y:S02]  /*0490*/  IMAD R0, R5, -0x800000, R7 ;  /* 0xff80000005007824 */ /* 0x000fe400078e0207 */
[----:B------:R-:W0:Y:S01]  /*04a0*/  MUFU.RCP R8, R3 ;  /* 0x0000000300087308 */ /* 0x000e220000001000 */
[----:B------:R-:W-:Y:S01]  /*04b0*/  FADD.FTZ R11, -R3, -RZ ;  /* 0x800000ff030b7221 */ /* 0x000fe20000010100 */
[----:B------:R-:W-:-:S03]  /*04c0*/  IMAD.IADD R6, R6, 0x1, R9 ;  /* 0x0000000106067824 */ /* 0x000fc600078e0209 */
[----:B0-----:R-:W-:-:S04]  /*04d0*/  FFMA R13, R8, R11, 1 ;  /* 0x3f800000080d7423 */ /* 0x001fc8000000000b */
        /* <DEDUP_REMOVED lines=20> */
[CCC-:B------:R-:W-:Y:S01]  /*0620*/  FFMA.RM R6, R10.reuse, R8.reuse, R7.reuse ;  /* 0x000000080a067223 */ /* 0x1c0fe20000004007 */
[C---:B------:R-:W-:Y:S02]  /*0630*/  ISETP.NE.AND P2, PT, R9.reuse, RZ, PT ;  /* 0x000000ff0900720c */ /* 0x040fe40003f45270 */
[----:B------:R-:W-:Y:S02]  /*0640*/  ISETP.NE.AND P1, PT, R9, RZ, PT ;  /* 0x000000ff0900720c */ /* 0x000fe40003f25270 */
[----:B------:R-:W-:Y:S01]  /*0650*/  LOP3.LUT R5, R3, 0x7fffff, RZ, 0xc0, !PT ;  /* 0x007fffff03057812 */ /* 0x000fe200078ec0ff */
[----:B------:R-:W-:Y:S01]  /*0660*/  FFMA.RP R3, R10, R8, R7 ;  /* 0x000000080a037223 */ /* 0x000fe20000008007 */
[----:B------:R-:W-:Y:S02]  /*0670*/  VIADD R8, R9, 0x20 ;  /* 0x0000002009087836 */ /* 0x000fe40000000000 */
[----:B------:R-:W-:Y:S01]  /*0680*/  LOP3.LUT R5, R5, 0x800000, RZ, 0xfc, !PT ;  /* 0x0080000005057812 */ /* 0x000fe200078efcff */
[----:B------:R-:W-:Y:S01]  /*0690*/  IMAD.MOV R7, RZ, RZ, -R9 ;  /* 0x000000ffff077224 */ /* 0x000fe200078e0a09 */
[----:B------:R-:W-:-:S02]  /*06a0*/  FSETP.NEU.FTZ.AND P0, PT, R3, R6, PT ;  /* 0x000000060300720b */ /* 0x000fc40003f1d000 */
[----:B------:R-:W-:Y:S02]  /*06b0*/  SHF.L.U32 R8, R5, R8, RZ ;  /* 0x0000000805087219 */ /* 0x000fe400000006ff */
[----:B------:R-:W-:Y:S02]  /*06c0*/  SEL R6, R7, RZ, P2 ;  /* 0x000000ff07067207 */ /* 0x000fe40001000000 */
[----:B------:R-:W-:Y:S02]  /*06d0*/  ISETP.NE.AND P1, PT, R8, RZ, P1 ;  /* 0x000000ff0800720c */ /* 0x000fe40000f25270 */
[----:B------:R-:W-:Y:S02]  /*06e0*/  SHF.R.U32.HI R6, RZ, R6, R5 ;  /* 0x00000006ff067219 */ /* 0x000fe40000011605 */
[----:B------:R-:W-:Y:S02]  /*06f0*/  PLOP3.LUT P0, PT, P0, P1, PT, 0xf8, 0x8f ;  /* 0x00000000008f781c */ /* 0x000fe40000703f70 */
[----:B------:R-:W-:-:S02]  /*0700*/  SHF.R.U32.HI R8, RZ, 0x1, R6 ;  /* 0x00000001ff087819 */ /* 0x000fc40000011606 */
[----:B------:R-:W-:-:S04]  /*0710*/  SEL R3, RZ, 0x1, !P0 ;  /* 0x00000001ff037807 */ /* 0x000fc80004000000 */
[----:B------:R-:W-:-:S04]  /*0720*/  LOP3.LUT R3, R3, 0x1, R8, 0xf8, !PT ;  /* 0x0000000103037812 */ /* 0x000fc800078ef808 */
[----:B------:R-:W-:-:S05]  /*0730*/  LOP3.LUT R3, R3, R6, RZ, 0xc0, !PT ;  /* 0x0000000603037212 */ /* 0x000fca00078ec0ff */
[----:B------:R-:W-:-:S05]  /*0740*/  IMAD.IADD R3, R8, 0x1, R3 ;  /* 0x0000000108037824 */ /* 0x000fca00078e0203 */
[----:B------:R-:W-:Y:S01]  /*0750*/  LOP3.LUT R0, R3, R0, RZ, 0xfc, !PT ;  /* 0x0000000003007212 */ /* 0x000fe200078efcff */
[----:B------:R-:W-:Y:S06]  /*0760*/  BRA `(.L_x_97) ;  /* 0x0000000000107947 */ /* 0x000fec0003800000 */
.L_x_96:
[----:B------:R-:W-:-:S04]  /*0770*/  LOP3.LUT R0, R0, 0x80000000, RZ, 0xc0, !PT ;  /* 0x8000000000007812 */ /* 0x000fc800078ec0ff */
[----:B------:R-:W-:Y:S01]  /*0780*/  LOP3.LUT R0, R0, 0x7f800000, RZ, 0xfc, !PT ;  /* 0x7f80000000007812 */ /* 0x000fe200078efcff */
[----:B------:R-:W-:Y:S06]  /*0790*/  BRA `(.L_x_97) ;  /* 0x0000000000047947 */ /* 0x000fec0003800000 */
.L_x_95:
[----:B------:R-:W-:-:S07]  /*07a0*/  IMAD R0, R6, 0x800000, R0 ;  /* 0x0080000006007824 */ /* 0x000fce00078e0200 */
.L_x_97:
[----:B------:R-:W-:Y:S05]  /*07b0*/  BSYNC.RECONVERGENT B2 ;  /* 0x0000000000027941 */ /* 0x000fea0003800200 */
.L_x_94:
[----:B------:R-:W-:Y:S05]  /*07c0*/  BRA `(.L_x_98) ;  /* 0x0000000000207947 */ /* 0x000fea0003800000 */
.L_x_93:
[----:B------:R-:W-:-:S04]  /*07d0*/  LOP3.LUT R0, R8, 0x80000000, R7, 0x48, !PT ;  /* 0x8000000008007812 */ /* 0x000fc800078e4807 */
[----:B------:R-:W-:Y:S01]  /*07e0*/  LOP3.LUT R0, R0, 0x7f800000, RZ, 0xfc, !PT ;  /* 0x7f80000000007812 */ /* 0x000fe200078efcff */
[----:B------:R-:W-:Y:S06]  /*07f0*/  BRA `(.L_x_98) ;  /* 0x0000000000147947 */ /* 0x000fec0003800000 */
.L_x_92:
[----:B------:R-:W-:Y:S01]  /*0800*/  LOP3.LUT R0, R8, 0x80000000, R7, 0x48, !PT ;  /* 0x8000000008007812 */ /* 0x000fe200078e4807 */
[----:B------:R-:W-:Y:S06]  /*0810*/  BRA `(.L_x_98) ;  /* 0x00000000000c7947 */ /* 0x000fec0003800000 */
.L_x_91:
[----:B------:R-:W0:Y:S01]  /*0820*/  MUFU.RSQ R0, -QNAN ;  /* 0xffc0000000007908 */ /* 0x000e220000001400 */
[----:B------:R-:W-:Y:S05]  /*0830*/  BRA `(.L_x_98) ;  /* 0x0000000000047947 */ /* 0x000fea0003800000 */
.L_x_90:
[----:B------:R-:W-:-:S07]  /*0840*/  FADD.FTZ R0, R0, R3 ;  /* 0x0000000300007221 */ /* 0x000fce0000010000 */
.L_x_98:
[----:B------:R-:W-:Y:S05]  /*0850*/  BSYNC.RECONVERGENT B1 ;  /* 0x0000000000017941 */ /* 0x000fea0003800200 */
.L_x_88:
[----:B------:R-:W-:-:S04]  /*0860*/  IMAD.MOV.U32 R5, RZ, RZ, 0x0 ;  /* 0x00000000ff057424 */ /* 0x000fc800078e00ff */
[----:B0-----:R-:W-:Y:S05]  /*0870*/  RET.REL.NODEC R4 `(_Z7Div_V_VPKfS0_Pfi) ;  /* 0xfffffff404e07950 */ /* 0x001fea0003c3ffff */
.L_x_99:
        /* <DEDUP_REMOVED lines=16> */
.L_x_123:


//--------------------- .text._Z7Div_S_VfPKfPfi   --------------------------
	.section	.text._Z7Div_S_VfPKfPfi,"ax",@progbits
	.align	128
        .global         _Z7Div_S_VfPKfPfi
        .type           _Z7Div_S_VfPKfPfi,@function
        .size           _Z7Div_S_VfPKfPfi,(.L_x_124 - _Z7Div_S_VfPKfPfi)
        .other          _Z7Div_S_VfPKfPfi,@"STO_CUDA_ENTRY STV_DEFAULT"
_Z7Div_S_VfPKfPfi:
.text._Z7Div_S_VfPKfPfi:
        /* <DEDUP_REMOVED lines=10> */
[----:B------:R-:W2:Y:S01]  /*00a0*/  LDCU UR6, c[0x0][0x380] ;  /* 0x00007000ff0677ac */ /* 0x000ea20008000800 */
[----:B0-----:R-:W-:-:S06]  /*00b0*/  IMAD.WIDE R4, R2, 0x4, R4 ;  /* 0x0000000402047825 */ /* 0x001fcc00078e0204 */
[----:B-1----:R-:W3:Y:S01]  /*00c0*/  LDG.E R5, desc[UR4][R4.64] ;  /* 0x0000000404057981 */ /* 0x002ee2000c1e1900 */
[----:B--2---:R-:W-:Y:S01]  /*00d0*/  IMAD.U32 R8, RZ, RZ, UR6 ;  /* 0x00000006ff087e24 */ /* 0x004fe2000f8e00ff */
[----:B------:R-:W-:Y:S01]  /*00e0*/  BSSY.RECONVERGENT B0, `(.L_x_100) ;  /* 0x000000c000007945 */ /* 0x000fe20003800200 */
[----:B---3--:R-:W0:Y:S08]  /*00f0*/  MUFU.RCP R0, R5 ;  /* 0x0000000500007308 */ /* 0x008e300000001000 */
[----:B------:R-:W1:Y:S01]  /*0100*/  FCHK P0, R8, R5 ;  /* 0x0000000508007302 */ /* 0x000e620000000000 */
[----:B0-----:R-:W-:-:S04]  /*0110*/  FFMA R3, -R5, R0, 1 ;  /* 0x3f80000005037423 */ /* 0x001fc80000000100 */
[----:B------:R-:W-:-:S04]  /*0120*/  FFMA R0, R0, R3, R0 ;  /* 0x0000000300007223 */ /* 0x000fc80000000000 */
[----:B------:R-:W-:-:S04]  /*0130*/  FFMA R3, R0, UR6, RZ ;  /* 0x0000000600037c23 */ /* 0x000fc800080000ff */
[----:B------:R-:W-:-:S04]  /*0140*/  FFMA R6, -R5, R3, UR6 ;  /* 0x0000000605067e23 */ /* 0x000fc80008000103 */
[----:B------:R-:W-:Y:S01]  /*0150*/  FFMA R7, R0, R6, R3 ;  /* 0x0000000600077223 */ /* 0x000fe20000000003 */
[----:B-1----:R-:W-:Y:S06]  /*0160*/  @!P0 BRA `(.L_x_101) ;  /* 0x00000000000c8947 */ /* 0x002fec0003800000 */
[----:B------:R-:W-:-:S07]  /*0170*/  MOV R4, 0x190 ;  /* 0x0000019000047802 */ /* 0x000fce0000000f00 */
[----:B------:R-:W-:Y:S05]  /*0180*/  CALL.REL.NOINC `($__internal_5_$__cuda_sm3x_div_rn_noftz_f32_slowpath) ;  /* 0x0000000000187944 */ /* 0x000fea0003c00000 */
[----:B------:R-:W-:-:S07]  /*0190*/  IMAD.MOV.U32 R7, RZ, RZ, R0 ;  /* 0x000000ffff077224 */ /* 0x000fce00078e0000 */
.L_x_101:
[----:B------:R-:W-:Y:S05]  /*01a0*/  BSYNC.RECONVERGENT B0 ;  /* 0x0000000000007941 */ /* 0x000fea0003800200 */
.L_x_100:
[----:B------:R-:W0:Y:S02]  /*01b0*/  LDC.64 R4, c[0x0][0x390] ;  /* 0x0000e400ff047b82 */ /* 0x000e240000000a00 */
[----:B0-----:R-:W-:-:S05]  /*01c0*/  IMAD.WIDE R2, R2, 0x4, R4 ;  /* 0x0000000402027825 */ /* 0x001fca00078e0204 */
[----:B------:R-:W-:Y:S01]  /*01d0*/  STG.E desc[UR4][R2.64], R7 ;  /* 0x0000000702007986 */ /* 0x000fe2000c101904 */
[----:B------:R-:W-:Y:S05]  /*01e0*/  EXIT ;  /* 0x000000000000794d */ /* 0x000fea0003800000 */
        .weak           $__internal_5_$__cuda_sm3x_div_rn_noftz_f32_slowpath
        .type           $__internal_5_$__cuda_sm3x_div_rn_noftz_f32_slowpath,@function
        .size           $__internal_5_$__cuda_sm3x_div_rn_noftz_f32_slowpath,(.L_x_124 - $__internal_5_$__cuda_sm3x_div_rn_noftz_f32_slowpath)
$__internal_5_$__cuda_sm3x_div_rn_noftz_f32_slowpath:
[----:B------:R-:W0:Y:S01]  /*01f0*/  LDC R3, c[0x0][0x380] ;  /* 0x0000e000ff037b82 */ /* 0x000e220000000800 */
[----:B------:R-:W-:Y:S01]  /*0200*/  SHF.R.U32.HI R0, RZ, 0x17, R5 ;  /* 0x00000017ff007819 */ /* 0x000fe20000011605 */
[----:B------:R-:W1:Y:S01]  /*0210*/  LDCU UR6, c[0x0][0x380] ;  /* 0x00007000ff0677ac */ /* 0x000e620008000800 */
[----:B------:R-:W-:Y:S02]  /*0220*/  BSSY.RECONVERGENT B1, `(.L_x_102) ;  /* 0x0000064000017945 */ /* 0x000fe40003800200 */
[----:B------:R-:W-:-:S05]  /*0230*/  LOP3.LUT R7, R0, 0xff, RZ, 0xc0, !PT ;  /* 0x000000ff00077812 */ /* 0x000fca00078ec0ff */
[----:B------:R-:W-:-:S05]  /*0240*/  VIADD R11, R7, 0xffffffff ;  /* 0xffffffff070b7836 */ /* 0x000fca0000000000 */
[----:B------:R-:W-:Y:S01]  /*0250*/  ISETP.GT.U32.AND P0, PT, R11, 0xfd, PT ;  /* 0x000000fd0b00780c */ /* 0x000fe20003f04070 */
[----:B-1----:R-:W-:Y:S01]  /*0260*/  IMAD.U32 R8, RZ, RZ, UR6 ;  /* 0x00000006ff087e24 */ /* 0x002fe2000f8e00ff */
[----:B0-----:R-:W-:-:S04]  /*0270*/  SHF.R.U32.HI R0, RZ, 0x17, R3 ;  /* 0x00000017ff007819 */ /* 0x001fc80000011603 */
[----:B------:R-:W-:-:S05]  /*0280*/  LOP3.LUT R6, R0, 0xff, RZ, 0xc0, !PT ;  /* 0x000000ff00067812 */ /* 0x000fca00078ec0ff */
[----:B------:R-:W-:-:S05]  /*0290*/  VIADD R10, R6, 0xffffffff ;  /* 0xffffffff060a7836 */ /* 0x000fca0000000000 */
[----:B------:R-:W-:-:S13]  /*02a0*/  ISETP.GT.U32.OR P0, PT, R10, 0xfd, P0 ;  /* 0x000000fd0a00780c */ /* 0x000fda0000704470 */
[----:B------:R-:W-:Y:S01]  /*02b0*/  @!P0 IMAD.MOV.U32 R9, RZ, RZ, RZ ;  /* 0x000000ffff098224 */ /* 0x000fe200078e00ff */
[----:B------:R-:W-:Y:S06]  /*02c0*/  @!P0 BRA `(.L_x_103) ;  /* 0x0000000000608947 */ /* 0x000fec0003800000 */
[----:B------:R-:W-:Y:S01]  /*02d0*/  FSETP.GTU.FTZ.AND P0, PT, |R3|, +INF , PT ;  /* 0x7f8000000300780b */ /* 0x000fe20003f1c200 */
[----:B------:R-:W-:Y:S01]  /*02e0*/  IMAD.MOV.U32 R0, RZ, RZ, R5 ;  /* 0x000000ffff007224 */ /* 0x000fe200078e0005 */
        /* <DEDUP_REMOVED lines=22> */
.L_x_103:
[----:B------:R-:W-:Y:S01]  /*0450*/  LEA R0, R7, 0xc0800000, 0x17 ;  /* 0xc080000007007811 */ /* 0x000fe200078eb8ff */
[----:B------:R-:W-:Y:S01]  /*0460*/  VIADD R6, R6, 0xffffff81 ;  /* 0xffffff8106067836 */ /* 0x000fe20000000000 */
[----:B------:R-:W-:Y:S03]  /*0470*/  BSSY.RECONVERGENT B2, `(.L_x_108) ;  /* 0x0000035000027945 */ /* 0x000fe60003800200 */
[----:B------:R-:W-:Y:S02]  /*0480*/  IMAD.IADD R5, R5, 0x1, -R0 ;  /* 0x0000000105057824 */ /* 0x000fe400078e0a00 */
[C---:B------:R-:W-:Y:S01]  /*0490*/  IMAD R0, R6.reuse, -0x800000, R8 ;  /* 0xff80000006007824 */ /* 0x040fe200078e0208 */
[----:B------:R-:W-:Y:S01]  /*04a0*/  IADD3 R6, PT, PT, R6, 0x7f, -R7 ;  /* 0x0000007f06067810 */ /* 0x000fe20007ffe807 */
[----:B------:R-:W0:Y:S01]  /*04b0*/  MUFU.RCP R3, R5 ;  /* 0x0000000500037308 */ /* 0x000e220000001000 */
[----:B------:R-:W-:-:S03]  /*04c0*/  FADD.FTZ R11, -R5, -RZ ;  /* 0x800000ff050b7221 */ /* 0x000fc60000010100 */
[----:B------:R-:W-:Y:S02]  /*04d0*/  IMAD.IADD R6, R6, 0x1, R9 ;  /* 0x0000000106067824 */ /* 0x000fe400078e0209 */
        /* <DEDUP_REMOVED lines=42> */
.L_x_110:
[----:B------:R-:W-:-:S04]  /*0780*/  LOP3.LUT R0, R0, 0x80000000, RZ, 0xc0, !PT ;  /* 0x8000000000007812 */ /* 0x000fc800078ec0ff */
[----:B------:R-:W-:Y:S01]  /*0790*/  LOP3.LUT R0, R0, 0x7f800000, RZ, 0xfc, !PT ;  /* 0x7f80000000007812 */ /* 0x000fe200078efcff */
[----:B------:R-:W-:Y:S06]  /*07a0*/  BRA `(.L_x_111) ;  /* 0x0000000000047947 */ /* 0x000fec0003800000 */
.L_x_109:
[----:B------:R-:W-:-:S07]  /*07b0*/  IMAD R0, R6, 0x800000, R0 ;  /* 0x0080000006007824 */ /* 0x000fce00078e0200 */
.L_x_111:
[----:B------:R-:W-:Y:S05]  /*07c0*/  BSYNC.RECONVERGENT B2 ;  /* 0x0000000000027941 */ /* 0x000fea0003800200 */
.L_x_108:
[----:B------:R-:W-:Y:S05]  /*07d0*/  BRA `(.L_x_112) ;  /* 0x0000000000207947 */ /* 0x000fea0003800000 */
.L_x_107:
[----:B------:R-:W-:-:S04]  /*07e0*/  LOP3.LUT R0, R5, 0x80000000, R8, 0x48, !PT ;  /* 0x8000000005007812 */ /* 0x000fc800078e4808 */
[----:B------:R-:W-:Y:S01]  /*07f0*/  LOP3.LUT R0, R0, 0x7f800000, RZ, 0xfc, !PT ;  /* 0x7f80000000007812 */ /* 0x000fe200078efcff */
[----:B------:R-:W-:Y:S06]  /*0800*/  BRA `(.L_x_112) ;  /* 0x0000000000147947 */ /* 0x000fec0003800000 */
.L_x_106:
[----:B------:R-:W-:Y:S01]  /*0810*/  LOP3.LUT R0, R5, 0x80000000, R8, 0x48, !PT ;  /* 0x8000000005007812 */ /* 0x000fe200078e4808 */
[----:B------:R-:W-:Y:S06]  /*0820*/  BRA `(.L_x_112) ;  /* 0x00000000000c7947 */ /* 0x000fec0003800000 */
.L_x_105:
[----:B------:R-:W0:Y:S01]  /*0830*/  MUFU.RSQ R0, -QNAN ;  /* 0xffc0000000007908 */ /* 0x000e220000001400 */
[----:B------:R-:W-:Y:S05]  /*0840*/  BRA `(.L_x_112) ;  /* 0x0000000000047947 */ /* 0x000fea0003800000 */
.L_x_104:
[----:B------:R-:W-:-:S07]  /*0850*/  FADD.FTZ R0, R0, R3 ;  /* 0x0000000300007221 */ /* 0x000fce0000010000 */
.L_x_112:
[----:B------:R-:W-:Y:S05]  /*0860*/  BSYNC.RECONVERGENT B1 ;  /* 0x0000000000017941 */ /* 0x000fea0003800200 */
.L_x_102:
[----:B------:R-:W-:-:S04]  /*0870*/  IMAD.MOV.U32 R5, RZ, RZ, 0x0 ;  /* 0x00000000ff057424 */ /* 0x000fc800078e00ff */
[----:B0-----:R-:W-:Y:S05]  /*0880*/  RET.REL.NODEC R4 `(_Z7Div_S_VfPKfPfi) ;  /* 0xfffffff404dc7950 */ /* 0x001fea0003c3ffff */
.L_x_113:
        /* <DEDUP_REMOVED lines=15> */
.L_x_124:


//--------------------- .text._Z11Mul_Had_V_VPKfS0_Pfi --------------------------
	.section	.text._Z11Mul_Had_V_VPKfS0_Pfi,"ax",@progbits
	.align	128
        .global         _Z11Mul_Had_V_VPKfS0_Pfi
        .type           _Z11Mul_Had_V_VPKfS0_Pfi,@function
        .size           _Z11Mul_Had_V_VPKfS0_Pfi,(.L_x_141 - _Z11Mul_Had_V_VPKfS0_Pfi)
        .other          _Z11Mul_Had_V_VPKfS0_Pfi,@"STO_CUDA_ENTRY STV_DEFAULT"
_Z11Mul_Had_V_VPKfS0_Pfi:
.text._Z11Mul_Had_V_VPKfS0_Pfi:
        /* <DEDUP_REMOVED lines=10> */
[----:B------:R-:W2:Y:S08]  /*00a0*/  LDC.64 R4, c[0x0][0x388] ;  /* 0x0000e200ff047b82 */ /* 0x000eb00000000a00 */
[----:B------:R-:W3:Y:S01]  /*00b0*/  LDC.64 R6, c[0x0][0x390] ;  /* 0x0000e400ff067b82 */ /* 0x000ee20000000a00 */
[----:B0-----:R-:W-:-:S06]  /*00c0*/  IMAD.WIDE R2, R9, 0x4, R2 ;  /* 0x0000000409027825 */ /* 0x001fcc00078e0202 */
[----:B-1----:R-:W4:Y:S01]  /*00d0*/  LDG.E R2, desc[UR4][R2.64] ;  /* 0x0000000402027981 */ /* 0x002f22000c1e1900 */
[----:B--2---:R-:W-:-:S06]  /*00e0*/  IMAD.WIDE R4, R9, 0x4, R4 ;  /* 0x0000000409047825 */ /* 0x004fcc00078e0204 */
[----:B------:R-:W4:Y:S01]  /*00f0*/  LDG.E R5, desc[UR4][R4.64] ;  /* 0x0000000404057981 */ /* 0x000f22000c1e1900 */
[----:B---3--:R-:W-:-:S04]  /*0100*/  IMAD.WIDE R6, R9, 0x4, R6 ;  /* 0x0000000409067825 */ /* 0x008fc800078e0206 */
[----:B----4-:R-:W-:-:S05]  /*0110*/  FMUL R9, R2, R5 ;  /* 0x0000000502097220 */ /* 0x010fca0000400000 */
[----:B------:R-:W-:Y:S01]  /*0120*/  STG.E desc[UR4][R6.64], R9 ;  /* 0x0000000906007986 */ /* 0x000fe2000c101904 */
[----:B------:R-:W-:Y:S05]  /*0130*/  EXIT ;  /* 0x000000000000794d */ /* 0x000fea0003800000 */
.L_x_114:
        /* <DEDUP_REMOVED lines=12> */
.L_x_141:


//--------------------- .text._Z15Add_V_V_InPlacePKfiPfii --------------------------
	.section	.text._Z15Add_V_V_InPlacePKfiPfii,"ax",@progbits
	.align	128
        .global         _Z15Add_V_V_InPlacePKfiPfii
        .type           _Z15Add_V_V_InPlacePKfiPfii,@function
        .size           _Z15Add_V_V_InPlacePKfiPfii,(.L_x_142 - _Z15Add_V_V_InPlacePKfiPfii)
        .other          _Z15Add_V_V_InPlacePKfiPfii,@"STO_CUDA_ENTRY STV_DEFAULT"
_Z15Add_V_V_InPlacePKfiPfii:
.text._Z15Add_V_V_InPlacePKfiPfii:
        /* <DEDUP_REMOVED lines=9> */
[----:B------:R-:W1:Y:S01]  /*0090*/  LDCU UR6, c[0x0][0x388] ;  /* 0x00007100ff0677ac */ /* 0x000e620008000800 */
[----:B------:R-:W2:Y:S06]  /*00a0*/  LDCU UR7, c[0x0][0x398] ;  /* 0x00007300ff0777ac */ /* 0x000eac0008000800 */
[----:B------:R-:W3:Y:S01]  /*00b0*/  LDC.64 R4, c[0x0][0x390] ;  /* 0x0000e400ff047b82 */ /* 0x000ee20000000a00 */
[----:B------:R-:W4:Y:S01]  /*00c0*/  LDCU.64 UR4, c[0x0][0x358] ;  /* 0x00006b00ff0477ac */ /* 0x000f220008000a00 */
[----:B-1----:R-:W-:-:S02]  /*00d0*/  IADD3 R7, PT, PT, R0, UR6, RZ ;  /* 0x0000000600077c10 */ /* 0x002fc4000fffe0ff */
[----:B--2---:R-:W-:-:S03]  /*00e0*/  IADD3 R9, PT, PT, R0, UR7, RZ ;  /* 0x0000000700097c10 */ /* 0x004fc6000fffe0ff */
[----:B0-----:R-:W-:-:S06]  /*00f0*/  IMAD.WIDE R2, R7, 0x4, R2 ;  /* 0x0000000407027825 */ /* 0x001fcc00078e0202 */
[----:B----4-:R-:W2:Y:S01]  /*0100*/  LDG.E R2, desc[UR4][R2.64] ;  /* 0x0000000402027981 */ /* 0x010ea2000c1e1900 */
[----:B---3--:R-:W-:-:S05]  /*0110*/  IMAD.WIDE R4, R9, 0x4, R4 ;  /* 0x0000000409047825 */ /* 0x008fca00078e0204 */
[----:B------:R-:W2:Y:S02]  /*0120*/  LDG.E R7, desc[UR4][R4.64] ;  /* 0x0000000404077981 */ /* 0x000ea4000c1e1900 */
[----:B--2---:R-:W-:-:S05]  /*0130*/  FADD R7, R2, R7 ;  /* 0x0000000702077221 */ /* 0x004fca0000000000 */
[----:B------:R-:W-:Y:S01]  /*0140*/  STG.E desc[UR4][R4.64], R7 ;  /* 0x0000000704007986 */ /* 0x000fe2000c101904 */
[----:B------:R-:W-:Y:S05]  /*0150*/  EXIT ;  /* 0x000000000000794d */ /* 0x000fea0003800000 */
.L_x_115:
        /* <DEDUP_REMOVED lines=10> */
.L_x_142:


//--------------------- .text._Z7Add_V_SPKffPfi   --------------------------
	.section	.text._Z7Add_V_SPKffPfi,"ax",@progbits
	.align	128
        .global         _Z7Add_V_SPKffPfi
        .type           _Z7Add_V_SPKffPfi,@function
        .size           _Z7Add_V_SPKffPfi,(.L_x_143 - _Z7Add_V_SPKffPfi)
        .other          _Z7Add_V_SPKffPfi,@"STO_CUDA_ENTRY STV_DEFAULT"
_Z7Add_V_SPKffPfi:
.text._Z7Add_V_SPKffPfi:
        /* <DEDUP_REMOVED lines=10> */
[----:B------:R-:W2:Y:S06]  /*00a0*/  LDCU UR6, c[0x0][0x388] ;  /* 0x00007100ff0677ac */ /* 0x000eac0008000800 */
[----:B------:R-:W3:Y:S01]  /*00b0*/  LDC.64 R4, c[0x0][0x390] ;  /* 0x0000e400ff047b82 */ /* 0x000ee20000000a00 */
[----:B0-----:R-:W-:-:S06]  /*00c0*/  IMAD.WIDE R2, R7, 0x4, R2 ;  /* 0x0000000407027825 */ /* 0x001fcc00078e0202 */
[----:B-1----:R-:W2:Y:S01]  /*00d0*/  LDG.E R2, desc[UR4][R2.64] ;  /* 0x0000000402027981 */ /* 0x002ea2000c1e1900 */
[----:B---3--:R-:W-:-:S04]  /*00e0*/  IMAD.WIDE R4, R7, 0x4, R4 ;  /* 0x0000000407047825 */ /* 0x008fc800078e0204 */
[----:B--2---:R-:W-:-:S05]  /*00f0*/  FADD R7, R2, UR6 ;  /* 0x0000000602077e21 */ /* 0x004fca0008000000 */
[----:B------:R-:W-:Y:S01]  /*0100*/  STG.E desc[UR4][R4.64], R7 ;  /* 0x0000000704007986 */ /* 0x000fe2000c101904 */
[----:B------:R-:W-:Y:S05]  /*0110*/  EXIT ;  /* 0x000000000000794d */ /* 0x000fea0003800000 */
.L_x_116:
        /* <DEDUP_REMOVED lines=14> */
.L_x_143:


//--------------------- .text._Z7Sub_S_VfPfS_i    --------------------------
	.section	.text._Z7Sub_S_VfPfS_i,"ax",@progbits
	.align	128
        .global         _Z7Sub_S_VfPfS_i
        .type           _Z7Sub_S_VfPfS_i,@function
        .size           _Z7Sub_S_VfPfS_i,(.L_x_144 - _Z7Sub_S_VfPfS_i)
        .other          _Z7Sub_S_VfPfS_i,@"STO_CUDA_ENTRY STV_DEFAULT"
_Z7Sub_S_VfPfS_i:
.text._Z7Sub_S_VfPfS_i:
        /* <DEDUP_REMOVED lines=15> */
[----:B--2---:R-:W-:-:S05]  /*00f0*/  FADD R7, -R2, UR6 ;  /* 0x0000000602077e21 */ /* 0x004fca0008000100 */
[----:B------:R-:W-:Y:S01]  /*0100*/  STG.E desc[UR4][R4.64], R7 ;  /* 0x0000000704007986 */ /* 0x000fe2000c101904 */
[----:B------:R-:W-:Y:S05]  /*0110*/  EXIT ;  /* 0x000000000000794d */ /* 0x000fea0003800000 */
.L_x_117:
        /* <DEDUP_REMOVED lines=14> */
.L_x_144:


//--------------------- .text._Z7Sub_V_SPKffPfi   --------------------------
	.section	.text._Z7Sub_V_SPKffPfi,"ax",@progbits
	.align	128
        .global         _Z7Sub_V_SPKffPfi
        .type           _Z7Sub_V_SPKffPfi,@function
        .size           _Z7Sub_V_SPKffPfi,(.L_x_145 - _Z7Sub_V_SPKffPfi)
        .other          _Z7Sub_V_SPKffPfi,@"STO_CUDA_ENTRY STV_DEFAULT"
_Z7Sub_V_SPKffPfi:
.text._Z7Sub_V_SPKffPfi:
        /* <DEDUP_REMOVED lines=15> */
[----:B--2---:R-:W-:-:S05]  /*00f0*/  FADD R7, R2, -UR6 ;  /* 0x8000000602077e21 */ /* 0x004fca0008000000 */
[----:B------:R-:W-:Y:S01]  /*0100*/  STG.E desc[UR4][R4.64], R7 ;  /* 0x0000000704007986 */ /* 0x000fe2000c101904 */
[----:B------:R-:W-:Y:S05]  /*0110*/  EXIT ;  /* 0x000000000000794d */ /* 0x000fea0003800000 */
.L_x_118:
        /* <DEDUP_REMOVED lines=14> */
.L_x_145:


//--------------------- .nv.global.init           --------------------------
	.section	.nv.global.init,"aw",@progbits
	.align	4
.nv.global.init:
	.type		mrg32k3aM1SubSeq,@object
	.size		mrg32k3aM1SubSeq,(mrg32k3aM2SubSeq - mrg32k3aM1SubSeq)
mrg32k3aM1SubSeq:
        /*0000*/ 	.byte	0x0b, 0xcc, 0xee, 0x04, 0x73, 0x29, 0x8b, 0x6f, 0xf6, 0x53, 0x03, 0xf6, 0x23, 0xf6, 0xea, 0xda
        /* <DEDUP_REMOVED lines=125> */
	.type		mrg32k3aM2SubSeq,@object
	.size		mrg32k3aM2SubSeq,(mrg32k3aM1 - mrg32k3aM2SubSeq)
mrg32k3aM2SubSeq:
        /* <DEDUP_REMOVED lines=126> */
	.type		mrg32k3aM1,@object
	.size		mrg32k3aM1,(mrg32k3aM1Seq - mrg32k3aM1)
mrg32k3aM1:
        /* <DEDUP_REMOVED lines=144> */
	.type		mrg32k3aM1Seq,@object
	.size		mrg32k3aM1Seq,(mrg32k3aM2 - mrg32k3aM1Seq)
mrg32k3aM1Seq:
        /* <DEDUP_REMOVED lines=144> */
	.type		mrg32k3aM2,@object
	.size		mrg32k3aM2,(mrg32k3aM2Seq - mrg32k3aM2)
mrg32k3aM2:
        /* <DEDUP_REMOVED lines=144> */
	.type		mrg32k3aM2Seq,@object
	.size		mrg32k3aM2Seq,(precalc_xorwow_matrix - mrg32k3aM2Seq)
mrg32k3aM2Seq:
        /* <DEDUP_REMOVED lines=144> */
	.type		precalc_xorwow_matrix,@object
	.size		precalc_xorwow_matrix,(precalc_xorwow_offset_matrix - precalc_xorwow_matrix)
precalc_xorwow_matrix:
        /* <DEDUP_REMOVED lines=6400> */
	.type		precalc_xorwow_offset_matrix,@object
	.size		precalc_xorwow_offset_matrix,(.L_1 - precalc_xorwow_offset_matrix)
precalc_xorwow_offset_matrix:
        /* <DEDUP_REMOVED lines=6400> */
.L_1:


//--------------------- .nv.shared._Z25FillWithProbabilityMask_VPffi --------------------------
	.section	.nv.shared._Z25FillWithProbabilityMask_VPffi,"aw",@nobits
	.sectionflags	@""
	.align	16
	.zero		1024


//--------------------- .nv.shared.reserved.0     --------------------------
	.section	.nv.shared.reserved.0,"aw",@nobits
	.weak		__nv_reservedSMEM_offset_0_alias
	.size		__nv_reservedSMEM_offset_0_alias, 0, 64
	.other		__nv_reservedSMEM_offset_0_alias,@"STO_CUDA_RESERVED_SHARED STV_DEFAULT"
__nv_reservedSMEM_offset_0_alias:
	.zero		0
	.zero		64


//--------------------- .nv.global                --------------------------
	.section	.nv.global,"aw",@nobits
	.align	8
.nv.global:
	.type		randomStates,@object
	.size		randomStates,(.L_9 - randomStates)
randomStates:
	.zero		12288
.L_9:


//--------------------- .nv.shared._Z22InitialiseRandomStatesi --------------------------
	.section	.nv.shared._Z22InitialiseRandomStatesi,"aw",@nobits
	.sectionflags	@""
	.align	16
	.zero		1024


//--------------------- .nv.shared._Z25RepeatReshapeCopy_V_MRowsPKfPfiii --------------------------
	.section	.nv.shared._Z25RepeatReshapeCopy_V_MRowsPKfPfiii,"aw",@nobits
	.sectionflags	@""
	.align	16
	.zero		1024


//--------------------- .nv.shared._Z23Add_M_Rowwise_V_InPlacePKfiiiPfi --------------------------
	.section	.nv.shared._Z23Add_M_Rowwise_V_InPlacePKfiiiPfi,"aw",@nobits
	.sectionflags	@""
	.align	16
	.zero		1024


//--------------------- .nv.shared._Z13Sum_M_RowwisePKfiiiPfi --------------------------
	.section	.nv.shared._Z13Sum_M_RowwisePKfiiiPfi,"aw",@nobits
	.sectionflags	@""
	.align	16
	.zero		1024


//--------------------- .nv.shared._Z26Softmax_Rowwise_M_BackwardPKfS0_S0_S0_S0_S0_Pfiiii --------------------------
	.section	.nv.shared._Z26Softmax_Rowwise_M_BackwardPKfS0_S0_S0_S0_S0_Pfiiii,"aw",@nobits
	.sectionflags	@""
	.align	16
	.zero		1024


//--------------------- .nv.shared._Z17Softmax_Rowwise_MPKfPfS1_S1_iiiS1_i --------------------------
	.section	.nv.shared._Z17Softmax_Rowwise_MPKfPfS1_S1_iiiS1_i,"aw",@nobits
	.sectionflags	@""
	.align	16
	.zero		1024


//--------------------- .nv.shared._Z5Sum_VPKfPfi --------------------------
	.section	.nv.shared._Z5Sum_VPKfPfi,"aw",@nobits
	.sectionflags	@""
	.align	16
	.zero		1024


//--------------------- .nv.shared._Z9Sigmoid_VPKfPfi --------------------------
	.section	.nv.shared._Z9Sigmoid_VPKfPfi,"aw",@nobits
	.sectionflags	@""
	.align	16
	.zero		1024


//--------------------- .nv.shared._Z5Log_VPKfPfi --------------------------
	.section	.nv.shared._Z5Log_VPKfPfi,"aw",@nobits
	.sectionflags	@""
	.align	16
	.zero		1024


//--------------------- .nv.shared._Z5Rel_VPKfPfi --------------------------
	.section	.nv.shared._Z5Rel_VPKfPfi,"aw",@nobits
	.sectionflags	@""
	.align	16
	.zero		1024


//--------------------- .nv.shared._Z6Sign_VPKfPfi --------------------------
	.section	.nv.shared._Z6Sign_VPKfPfi,"aw",@nobits
	.sectionflags	@""
	.align	16
	.zero		1024


//--------------------- .nv.shared._Z6Sqrt_VPKfPfi --------------------------
	.section	.nv.shared._Z6Sqrt_VPKfPfi,"aw",@nobits
	.sectionflags	@""
	.align	16
	.zero		1024


//--------------------- .nv.shared._Z5Exp_VPKfPfi --------------------------
	.section	.nv.shared._Z5Exp_VPKfPfi,"aw",@nobits
	.sectionflags	@""
	.align	16
	.zero		1024


//--------------------- .nv.shared._Z7Div_V_VPKfS0_Pfi --------------------------
	.section	.nv.shared._Z7Div_V_VPKfS0_Pfi,"aw",@nobits
	.sectionflags	@""
	.align	16
	.zero		1024


//--------------------- .nv.shared._Z7Div_S_VfPKfPfi --------------------------
	.section	.nv.shared._Z7Div_S_VfPKfPfi,"aw",@nobits
	.sectionflags	@""
	.align	16
	.zero		1024


//--------------------- .nv.shared._Z11Mul_Had_V_VPKfS0_Pfi --------------------------
	.section	.nv.shared._Z11Mul_Had_V_VPKfS0_Pfi,"aw",@nobits
	.sectionflags	@""
	.align	16
	.zero		1024


//--------------------- .nv.shared._Z15Add_V_V_InPlacePKfiPfii --------------------------
	.section	.nv.shared._Z15Add_V_V_InPlacePKfiPfii,"aw",@nobits
	.sectionflags	@""
	.align	16
	.zero		1024


//--------------------- .nv.shared._Z7Add_V_SPKffPfi --------------------------
	.section	.nv.shared._Z7Add_V_SPKffPfi,"aw",@nobits
	.sectionflags	@""
	.align	16
	.zero		1024


//--------------------- .nv.shared._Z7Sub_S_VfPfS_i --------------------------
	.section	.nv.shared._Z7Sub_S_VfPfS_i,"aw",@nobits
	.sectionflags	@""
	.align	16
	.zero		1024


//--------------------- .nv.shared._Z7Sub_V_SPKffPfi --------------------------
	.section	.nv.shared._Z7Sub_V_SPKffPfi,"aw",@nobits
	.sectionflags	@""
	.align	16
	.zero		1024


//--------------------- .nv.constant0._Z25FillWithProbabilityMask_VPffi --------------------------
	.section	.nv.constant0._Z25FillWithProbabilityMask_VPffi,"a",@progbits
	.sectionflags	@""
	.align	4
.nv.constant0._Z25FillWithProbabilityMask_VPffi:
	.zero		912


//--------------------- .nv.constant0._Z22InitialiseRandomStatesi --------------------------
	.section	.nv.constant0._Z22InitialiseRandomStatesi,"a",@progbits
	.sectionflags	@""
	.align	4
.nv.constant0._Z22InitialiseRandomStatesi:
	.zero		900


//--------------------- .nv.constant0._Z25RepeatReshapeCopy_V_MRowsPKfPfiii --------------------------
	.section	.nv.constant0._Z25RepeatReshapeCopy_V_MRowsPKfPfiii,"a",@progbits
	.sectionflags	@""
	.align	4
.nv.constant0._Z25RepeatReshapeCopy_V_MRowsPKfPfiii:
	.zero		924


//--------------------- .nv.constant0._Z23Add_M_Rowwise_V_InPlacePKfiiiPfi --------------------------
	.section	.nv.constant0._Z23Add_M_Rowwise_V_InPlacePKfiiiPfi,"a",@progbits
	.sectionflags	@""
	.align	4
.nv.constant0._Z23Add_M_Rowwise_V_InPlacePKfiiiPfi:
	.zero		932


//--------------------- .nv.constant0._Z13Sum_M_RowwisePKfiiiPfi --------------------------
	.section	.nv.constant0._Z13Sum_M_RowwisePKfiiiPfi,"a",@progbits
	.sectionflags	@""
	.align	4
.nv.constant0._Z13Sum_M_RowwisePKfiiiPfi:
	.zero		932


//--------------------- .nv.constant0._Z26Softmax_Rowwise_M_BackwardPKfS0_S0_S0_S0_S0_Pfiiii --------------------------
	.section	.nv.constant0._Z26Softmax_Rowwise_M_BackwardPKfS0_S0_S0_S0_S0_Pfiiii,"a",@progbits
	.sectionflags	@""
	.align	4
.nv.constant0._Z26Softmax_Rowwise_M_BackwardPKfS0_S0_S0_S0_S0_Pfiiii:
	.zero		968


//--------------------- .nv.constant0._Z17Softmax_Rowwise_MPKfPfS1_S1_iiiS1_i --------------------------
	.section	.nv.constant0._Z17Softmax_Rowwise_MPKfPfS1_S1_iiiS1_i,"a",@progbits
	.sectionflags	@""
	.align	4
.nv.constant0._Z17Softmax_Rowwise_MPKfPfS1_S1_iiiS1_i:
	.zero		956


//--------------------- .nv.constant0._Z5Sum_VPKfPfi --------------------------
	.section	.nv.constant0._Z5Sum_VPKfPfi,"a",@progbits
	.sectionflags	@""
	.align	4
.nv.constant0._Z5Sum_VPKfPfi:
	.zero		916


//--------------------- .nv.constant0._Z9Sigmoid_VPKfPfi --------------------------
	.section	.nv.constant0._Z9Sigmoid_VPKfPfi,"a",@progbits
	.sectionflags	@""
	.align	4
.nv.constant0._Z9Sigmoid_VPKfPfi:
	.zero		916


//--------------------- .nv.constant0._Z5Log_VPKfPfi --------------------------
	.section	.nv.constant0._Z5Log_VPKfPfi,"a",@progbits
	.sectionflags	@""
	.align	4
.nv.constant0._Z5Log_VPKfPfi:
	.zero		916


//--------------------- .nv.constant0._Z5Rel_VPKfPfi --------------------------
	.section	.nv.constant0._Z5Rel_VPKfPfi,"a",@progbits
	.sectionflags	@""
	.align	4
.nv.constant0._Z5Rel_VPKfPfi:
	.zero		916


//--------------------- .nv.constant0._Z6Sign_VPKfPfi --------------------------
	.section	.nv.constant0._Z6Sign_VPKfPfi,"a",@progbits
	.sectionflags	@""
	.align	4
.nv.constant0._Z6Sign_VPKfPfi:
	.zero		916


//--------------------- .nv.constant0._Z6Sqrt_VPKfPfi --------------------------
	.section	.nv.constant0._Z6Sqrt_VPKfPfi,"a",@progbits
	.sectionflags	@""
	.align	4
.nv.constant0._Z6Sqrt_VPKfPfi:
	.zero		916


//--------------------- .nv.constant0._Z5Exp_VPKfPfi --------------------------
	.section	.nv.constant0._Z5Exp_VPKfPfi,"a",@progbits
	.sectionflags	@""
	.align	4
.nv.constant0._Z5Exp_VPKfPfi:
	.zero		916


//--------------------- .nv.constant0._Z7Div_V_VPKfS0_Pfi --------------------------
	.section	.nv.constant0._Z7Div_V_VPKfS0_Pfi,"a",@progbits
	.sectionflags	@""
	.align	4
.nv.constant0._Z7Div_V_VPKfS0_Pfi:
	.zero		924


//--------------------- .nv.constant0._Z7Div_S_VfPKfPfi --------------------------
	.section	.nv.constant0._Z7Div_S_VfPKfPfi,"a",@progbits
	.sectionflags	@""
	.align	4
.nv.constant0._Z7Div_S_VfPKfPfi:
	.zero		924


//--------------------- .nv.constant0._Z11Mul_Had_V_VPKfS0_Pfi --------------------------
	.section	.nv.constant0._Z11Mul_Had_V_VPKfS0_Pfi,"a",@progbits
	.sectionflags	@""
	.align	4
.nv.constant0._Z11Mul_Had_V_VPKfS0_Pfi:
	.zero		924


//--------------------- .nv.constant0._Z15Add_V_V_InPlacePKfiPfii --------------------------
	.section	.nv.constant0._Z15Add_V_V_InPlacePKfiPfii,"a",@progbits
	.sectionflags	@""
	.align	4
.nv.constant0._Z15Add_V_V_InPlacePKfiPfii:
	.zero		928


//--------------------- .nv.constant0._Z7Add_V_SPKffPfi --------------------------
	.section	.nv.constant0._Z7Add_V_SPKffPfi,"a",@progbits
	.sectionflags	@""
	.align	4
.nv.constant0._Z7Add_V_SPKffPfi:
	.zero		924


//--------------------- .nv.constant0._Z7Sub_S_VfPfS_i --------------------------
	.section	.nv.constant0._Z7Sub_S_VfPfS_i,"a",@progbits
	.sectionflags	@""
	.align	4
.nv.constant0._Z7Sub_S_VfPfS_i:
	.zero		924


//--------------------- .nv.constant0._Z7Sub_V_SPKffPfi --------------------------
	.section	.nv.constant0._Z7Sub_V_SPKffPfi,"a",@progbits
	.sectionflags	@""
	.align	4
.nv.constant0._Z7Sub_V_SPKffPfi:
	.zero		924


//--------------------- SYMBOLS --------------------------

	.type		.nv.reservedSmem.offset0,@object
	.size		.nv.reservedSmem.offset0,0x4
	.type		.nv.reservedSmem.cap,@object
	.size		.nv.reservedSmem.cap,0x4
